	.target	sm_90a

	.elftype	@"ET_EXEC"


//--------------------- .note.nv.tkinfo           --------------------------
	.section	.note.nv.tkinfo,"",@"SHT_NOTE"
	.sectionflags	@"SHF_NOTE_NV_TKINFO"
	.tkinfo
        /*0018*/ 	.word	0x00000002
        /*0030*/ 	.string	""
        /*0030*/ 	.string	"ptxas"
        /*0030*/ 	.string	"Cuda compilation tools, release 13.0, V13.0.88"
        /*0030*/ 	.string	"Build cuda_13.0.r13.0/compiler.36424714_0"
        /*0030*/ 	.string	"-v  -suppress-debug-info  -lineinfo  -arch sm_90a "



//--------------------- .note.nv.cuinfo           --------------------------
	.section	.note.nv.cuinfo,"",@"SHT_NOTE"
	.sectionflags	@"SHF_NOTE_NV_CUINFO"
        /*0018*/ 	.short	0x0002
        /*001a*/ 	.short	0x005a
        /*001c*/ 	.short	0x0082
	.zero		2


//--------------------- .nv.info                  --------------------------
	.section	.nv.info,"",@"SHT_CUDA_INFO"
	.align	4


	//----- nvinfo : EIATTR_REGCOUNT
	.align		4
        /*0000*/ 	.byte	0x04, 0x2f
        /*0002*/ 	.short	(.L_1 - .L_0)
	.align		4
.L_0:
        /*0004*/ 	.word	index@(gluon_wgmma)
        /*0008*/ 	.word	0x0000005a


	//----- nvinfo : EIATTR_FRAME_SIZE
	.align		4
.L_1:
        /*000c*/ 	.byte	0x04, 0x11
        /*000e*/ 	.short	(.L_3 - .L_2)
	.align		4
.L_2:
        /*0010*/ 	.word	index@(gluon_wgmma)
        /*0014*/ 	.word	0x00000000


	//----- nvinfo : EIATTR_MIN_STACK_SIZE
	.align		4
.L_3:
        /*0018*/ 	.byte	0x04, 0x12
        /*001a*/ 	.short	(.L_5 - .L_4)
	.align		4
.L_4:
        /*001c*/ 	.word	index@(gluon_wgmma)
        /*0020*/ 	.word	0x00000000
.L_5:


//--------------------- .nv.compat                --------------------------
	.section	.nv.compat,"",@"SHT_CUDA_COMPAT_INFO"
	.align	4
        /*0000*/ 	.byte	0x02, 0x09, 0x01, 0x00, 0x02, 0x02, 0x04, 0x00, 0x02, 0x05, 0x05, 0x00, 0x03, 0x07, 0x01, 0x01
        /*0010*/ 	.byte	0x02, 0x03, 0x03, 0x00, 0x02, 0x06, 0x01, 0x00, 0x04, 0x0b, 0x08, 0x00, 0x00, 0x00, 0x00, 0x00
        /*0020*/ 	.byte	0x00, 0x00, 0x00, 0x00


//--------------------- .nv.info.gluon_wgmma      --------------------------
	.section	.nv.info.gluon_wgmma,"",@"SHT_CUDA_INFO"
	.sectionflags	@""
	.align	4


	//----- nvinfo : EIATTR_CUDA_API_VERSION
	.align		4
        /*0000*/ 	.byte	0x04, 0x37
        /*0002*/ 	.short	(.L_7 - .L_6)
.L_6:
        /*0004*/ 	.word	0x00000082


	//----- nvinfo : EIATTR_KPARAM_INFO
	.align		4
.L_7:
        /*0008*/ 	.byte	0x04, 0x17
        /*000a*/ 	.short	(.L_9 - .L_8)
.L_8:
        /*000c*/ 	.word	0x00000000
        /*0010*/ 	.short	0x000a
        /*0012*/ 	.short	0x0048
        /*0014*/ 	.byte	0x00, 0xf4, 0x21, 0x00


	//----- nvinfo : EIATTR_KPARAM_INFO
	.align		4
.L_9:
        /*0018*/ 	.byte	0x04, 0x17
        /*001a*/ 	.short	(.L_11 - .L_10)
.L_10:
        /*001c*/ 	.word	0x00000000
        /*0020*/ 	.short	0x0009
        /*0022*/ 	.short	0x0040
        /*0024*/ 	.byte	0x00, 0xf4, 0x21, 0x00


	//----- nvinfo : EIATTR_KPARAM_INFO
	.align		4
.L_11:
        /*0028*/ 	.byte	0x04, 0x17
        /*002a*/ 	.short	(.L_13 - .L_12)
.L_12:
        /*002c*/ 	.word	0x00000000
        /*0030*/ 	.short	0x0008
        /*0032*/ 	.short	0x0038
        /*0034*/ 	.byte	0x00, 0xf0, 0x21, 0x00


	//----- nvinfo : EIATTR_KPARAM_INFO
	.align		4
.L_13:
        /*0038*/ 	.byte	0x04, 0x17
        /*003a*/ 	.short	(.L_15 - .L_14)
.L_14:
        /*003c*/ 	.word	0x00000000
        /*0040*/ 	.short	0x0007
        /*0042*/ 	.short	0x0030
        /*0044*/ 	.byte	0x00, 0xf0, 0x21, 0x00


	//----- nvinfo : EIATTR_KPARAM_INFO
	.align		4
.L_15:
        /*0048*/ 	.byte	0x04, 0x17
        /*004a*/ 	.short	(.L_17 - .L_16)
.L_16:
        /*004c*/ 	.word	0x00000000
        /*0050*/ 	.short	0x0006
        /*0052*/ 	.short	0x0028
        /*0054*/ 	.byte	0x00, 0xf0, 0x21, 0x00


	//----- nvinfo : EIATTR_KPARAM_INFO
	.align		4
.L_17:
        /*0058*/ 	.byte	0x04, 0x17
        /*005a*/ 	.short	(.L_19 - .L_18)
.L_18:
        /*005c*/ 	.word	0x00000000
        /*0060*/ 	.short	0x0005
        /*0062*/ 	.short	0x0020
        /*0064*/ 	.byte	0x00, 0xf0, 0x11, 0x00


	//----- nvinfo : EIATTR_KPARAM_INFO
	.align		4
.L_19:
        /*0068*/ 	.byte	0x04, 0x17
        /*006a*/ 	.short	(.L_21 - .L_20)
.L_20:
        /*006c*/ 	.word	0x00000000
        /*0070*/ 	.short	0x0004
        /*0072*/ 	.short	0x001c
        /*0074*/ 	.byte	0x00, 0xf0, 0x11, 0x00


	//----- nvinfo : EIATTR_KPARAM_INFO
	.align		4
.L_21:
        /*0078*/ 	.byte	0x04, 0x17
        /*007a*/ 	.short	(.L_23 - .L_22)
.L_22:
        /*007c*/ 	.word	0x00000000
        /*0080*/ 	.short	0x0003
        /*0082*/ 	.short	0x0018
        /*0084*/ 	.byte	0x00, 0xf0, 0x11, 0x00


	//----- nvinfo : EIATTR_KPARAM_INFO
	.align		4
.L_23:
        /*0088*/ 	.byte	0x04, 0x17
        /*008a*/ 	.short	(.L_25 - .L_24)
.L_24:
        /*008c*/ 	.word	0x00000000
        /*0090*/ 	.short	0x0002
        /*0092*/ 	.short	0x0010
        /*0094*/ 	.byte	0x00, 0xf4, 0x21, 0x00


	//----- nvinfo : EIATTR_KPARAM_INFO
	.align		4
.L_25:
        /*0098*/ 	.byte	0x04, 0x17
        /*009a*/ 	.short	(.L_27 - .L_26)
.L_26:
        /*009c*/ 	.word	0x00000000
        /*00a0*/ 	.short	0x0001
        /*00a2*/ 	.short	0x0008
        /*00a4*/ 	.byte	0x00, 0xf4, 0x21, 0x00


	//----- nvinfo : EIATTR_KPARAM_INFO
	.align		4
.L_27:
        /*00a8*/ 	.byte	0x04, 0x17
        /*00aa*/ 	.short	(.L_29 - .L_28)
.L_28:
        /*00ac*/ 	.word	0x00000000
        /*00b0*/ 	.short	0x0000
        /*00b2*/ 	.short	0x0000
        /*00b4*/ 	.byte	0x00, 0xf4, 0x21, 0x00


	//----- nvinfo : EIATTR_SPARSE_MMA_MASK
	.align		4
.L_29:
        /*00b8*/ 	.byte	0x03, 0x50
        /*00ba*/ 	.short	0x0000


	//----- nvinfo : EIATTR_MAXREG_COUNT
	.align		4
        /*00bc*/ 	.byte	0x03, 0x1b
        /*00be*/ 	.short	0x00ff


	//----- nvinfo : EIATTR_NUM_BARRIERS
	.align		4
        /*00c0*/ 	.byte	0x02, 0x4c
        /*00c2*/ 	.byte	0x01
	.zero		1


	//----- nvinfo : EIATTR_MERCURY_ISA_VERSION
	.align		4
        /*00c4*/ 	.byte	0x03, 0x5f
        /*00c6*/ 	.short	0x0101


	//----- nvinfo : EIATTR_INT_WARP_WIDE_INSTR_OFFSETS
	.align		4
        /*00c8*/ 	.byte	0x04, 0x31
        /*00ca*/ 	.short	(.L_31 - .L_30)


	//   ....[0]....
.L_30:
        /*00cc*/ 	.word	0x00001380


	//   ....[1]....
        /*00d0*/ 	.word	0x000013a0


	//   ....[2]....
        /*00d4*/ 	.word	0x000013b0


	//   ....[3]....
        /*00d8*/ 	.word	0x00001490


	//   ....[4]....
        /*00dc*/ 	.word	0x00001850


	//   ....[5]....
        /*00e0*/ 	.word	0x00001860


	//   ....[6]....
        /*00e4*/ 	.word	0x000018d0


	//   ....[7]....
        /*00e8*/ 	.word	0x000018e0


	//   ....[8]....
        /*00ec*/ 	.word	0x00001ef0


	//   ....[9]....
        /*00f0*/ 	.word	0x00001f00


	//----- nvinfo : EIATTR_COOP_GROUP_MASK_REGIDS
	.align		4
.L_31:
        /*00f4*/ 	.byte	0x04, 0x29
        /*00f6*/ 	.short	(.L_33 - .L_32)


	//   ....[0]....
.L_32:
        /*00f8*/ 	.word	0xffffffff


	//   ....[1]....
        /*00fc*/ 	.word	0xffffffff


	//   ....[2]....
        /*0100*/ 	.word	0xffffffff


	//----- nvinfo : EIATTR_COOP_GROUP_INSTR_OFFSETS
	.align		4
.L_33:
        /*0104*/ 	.byte	0x04, 0x28
        /*0106*/ 	.short	(.L_35 - .L_34)


	//   ....[0]....
.L_34:
        /*0108*/ 	.word	0x00000140


	//   ....[1]....
        /*010c*/ 	.word	0x000006e0


	//   ....[2]....
        /*0110*/ 	.word	0x00000cb0


	//----- nvinfo : EIATTR_MBARRIER_INSTR_OFFSETS
	.align		4
.L_35:
        /*0114*/ 	.byte	0x04, 0x39
        /*0116*/ 	.short	(.L_37 - .L_36)


	//   ....[0]....
.L_36:
        /*0118*/ 	.word	0x00001500
        /*011c*/ 	.word	0x000000ff
        /*0120*/ 	.word	0x00007800
        /*0124*/ 	.short	0x0100
        /*0126*/ 	.byte	0x08
	.zero		1


	//   ....[1]....
        /*0128*/ 	.word	0x00001520
        /*012c*/ 	.word	0x000000ff
        /*0130*/ 	.word	0x00007808
        /*0134*/ 	.short	0x0100
        /*0136*/ 	.byte	0x08
	.zero		1


	//   ....[2]....
        /*0138*/ 	.word	0x00001540
        /*013c*/ 	.word	0x000000ff
        /*0140*/ 	.word	0x00007810
        /*0144*/ 	.short	0x0100
        /*0146*/ 	.byte	0x08
	.zero		1


	//   ....[3]....
        /*0148*/ 	.word	0x00001990
        /*014c*/ 	.word	0x000000ff
        /*0150*/ 	.word	0x00007800
        /*0154*/ 	.short	0x010a
        /*0156*/ 	.byte	0x14
	.zero		1


	//   ....[4]....
        /*0158*/ 	.word	0x00001ca0
        /*015c*/ 	.word	0x000000ff
        /*0160*/ 	.word	0x00007800
        /*0164*/ 	.short	0x0108
        /*0166*/ 	.byte	0x08
	.zero		1


	//   ....[5]....
        /*0168*/ 	.word	0x00001d80
        /*016c*/ 	.word	0x000000ff
        /*0170*/ 	.word	0x00007808
        /*0174*/ 	.short	0x0108
        /*0176*/ 	.byte	0x08
	.zero		1


	//   ....[6]....
        /*0178*/ 	.word	0x00001e60
        /*017c*/ 	.word	0x000000ff
        /*0180*/ 	.word	0x00007810
        /*0184*/ 	.short	0x0108
        /*0186*/ 	.byte	0x08
	.zero		1


	//   ....[7]....
        /*0188*/ 	.word	0x00002170
        /*018c*/ 	.word	0x000000ff
        /*0190*/ 	.word	0x00007800
        /*0194*/ 	.short	0x010a
        /*0196*/ 	.byte	0x14
	.zero		1


	//----- nvinfo : EIATTR_NUM_MBARRIERS
	.align		4
.L_37:
        /*0198*/ 	.byte	0x03, 0x38
        /*019a*/ 	.short	0x0003


	//----- nvinfo : EIATTR_EXIT_INSTR_OFFSETS
	.align		4
        /*019c*/ 	.byte	0x04, 0x1c
        /*019e*/ 	.short	(.L_39 - .L_38)


	//   ....[0]....
.L_38:
        /*01a0*/ 	.word	0x00002160


	//----- nvinfo : EIATTR_REQNTID
	.align		4
.L_39:
        /*01a4*/ 	.byte	0x04, 0x10
        /*01a6*/ 	.short	(.L_41 - .L_40)
.L_40:
        /*01a8*/ 	.word	0x00000100
        /*01ac*/ 	.word	0x00000001
        /*01b0*/ 	.word	0x00000001


	//----- nvinfo : EIATTR_CRS_STACK_SIZE
	.align		4
.L_41:
        /*01b4*/ 	.byte	0x04, 0x1e
        /*01b6*/ 	.short	(.L_43 - .L_42)
.L_42:
        /*01b8*/ 	.word	0x00000000


	//----- nvinfo : EIATTR_CBANK_PARAM_SIZE
	.align		4
.L_43:
        /*01bc*/ 	.byte	0x03, 0x19
        /*01be*/ 	.short	0x0050


	//----- nvinfo : EIATTR_PARAM_CBANK
	.align		4
        /*01c0*/ 	.byte	0x04, 0x0a
        /*01c2*/ 	.short	(.L_45 - .L_44)
	.align		4
.L_44:
        /*01c4*/ 	.word	index@(.nv.constant0.gluon_wgmma)
        /*01c8*/ 	.short	0x0210
        /*01ca*/ 	.short	0x0050


	//----- nvinfo : EIATTR_SW_WAR
	.align		4
.L_45:
        /*01cc*/ 	.byte	0x04, 0x36
        /*01ce*/ 	.short	(.L_47 - .L_46)
.L_46:
        /*01d0*/ 	.word	0x00000008
.L_47:


//--------------------- .nv.callgraph             --------------------------
	.section	.nv.callgraph,"",@"SHT_CUDA_CALLGRAPH"
	.align	4
	.sectionentsize	8
	.align		4
        /*0000*/ 	.word	0x00000000
	.align		4
        /*0004*/ 	.word	0xffffffff
	.align		4
        /*0008*/ 	.word	0x00000000
	.align		4
        /*000c*/ 	.word	0xfffffffe
	.align		4
        /*0010*/ 	.word	0x00000000
	.align		4
        /*0014*/ 	.word	0xfffffffd
	.align		4
        /*0018*/ 	.word	0x00000000
	.align		4
        /*001c*/ 	.word	0xfffffffc


//--------------------- .text.gluon_wgmma         --------------------------
	.section	.text.gluon_wgmma,"ax",@progbits
	.align	128
        .global         gluon_wgmma
        .type           gluon_wgmma,@function
        .size           gluon_wgmma,(.L_x_53 - gluon_wgmma)
        .other          gluon_wgmma,@"STO_CUDA_ENTRY STV_DEFAULT"
gluon_wgmma:
.text.gluon_wgmma:
[----:B------:R-:W-:Y:S01]  /*0000*/  LDC R1, c[0x0][0x28] ;  /* 0x00000a00ff017b82 */ /* 0x000fe20000000800 */
[----:B------:R-:W1:Y:S07]  /*0010*/  S2R R0, SR_TID.X ;  /* 0x0000000000007919 */ /* 0x000e6e0000002100 */
[----:B------:R-:W2:Y:S01]  /*0020*/  S2UR UR4, SR_CgaCtaId ;  /* 0x00000000000479c3 */ /* 0x000ea20000008800 */
[----:B------:R-:W-:Y:S01]  /*0030*/  UMOV UR8, 0x400 ;  /* 0x0000040000087882 */ /* 0x000fe20000000000 */
[----:B------:R-:W-:Y:S01]  /*0040*/  ULDC UR6, c[0x0][0xc] ;  /* 0x0000030000067ab9 */ /* 0x000fe20000000800 */
[----:B------:R-:W-:Y:S01]  /*0050*/  ULDC.64 UR32, c[0x0][0x250] ;  /* 0x0000940000207ab9 */ /* 0x000fe20000000a00 */
[----:B------:R-:W-:Y:S04]  /*0060*/  BSSY B0, `(.L_x_0) ;  /* 0x000001e000007945 */ /* 0x000fe80003800000 */
[----:B------:R-:W3:Y:S08]  /*0070*/  LDC R11, c[0x0][0x230] ;  /* 0x00008c00ff0b7b82 */ /* 0x000ef00000000800 */
[----:B------:R-:W-:Y:S08]  /*0080*/  S2UR UR34, SR_CTAID.Y ;  /* 0x00000000002279c3 */ /* 0x000ff00000002600 */
[----:B------:R-:W4:Y:S01]  /*0090*/  S2UR UR5, SR_CTAID.Z ;  /* 0x00000000000579c3 */ /* 0x000f220000002700 */
[----:B--2---:R-:W-:-:S03]  /*00a0*/  ULEA UR8, UR4, UR8, 0x18 ;  /* 0x0000000804087291 */ /* 0x004fc6000f8ec03f */
[----:B------:R-:W-:Y:S01]  /*00b0*/  ULDC UR4, c[0x0][0x10] ;  /* 0x0000040000047ab9 */ /* 0x000fe20000000800 */
[----:B-1----:R-:W-:-:S03]  /*00c0*/  LOP3.LUT R2, R0, 0xff, RZ, 0xc0, !PT ;  /* 0x000000ff00027812 */ /* 0x002fc600078ec0ff */
[----:B------:R-:W1:Y:S01]  /*00d0*/  S2UR UR35, SR_CTAID.X ;  /* 0x00000000002379c3 */ /* 0x000e620000002500 */
[----:B---3--:R-:W-:Y:S01]  /*00e0*/  VIADD R8, R11, 0xffffffff ;  /* 0xffffffff0b087836 */ /* 0x008fe20000000000 */
[C---:B------:R-:W-:Y:S02]  /*00f0*/  ISETP.GE.U32.AND P0, PT, R2.reuse, 0x20, PT ;  /* 0x000000200200780c */ /* 0x040fe40003f06070 */
[C---:B------:R-:W-:Y:S02]  /*0100*/  ISETP.NE.U32.AND P2, PT, R2.reuse, RZ, PT ;  /* 0x000000ff0200720c */ /* 0x040fe40003f45070 */
[----:B------:R-:W-:Y:S02]  /*0110*/  LEA R4, R2, UR8, 0x2 ;  /* 0x0000000802047c11 */ /* 0x000fe4000f8e10ff */
[----:B------:R-:W2:Y:S07]  /*0120*/  LDC R3, c[0x0][0x228] ;  /* 0x00008a00ff037b82 */ /* 0x000eae0000000800 */
[----:B------:R3:W-:Y:S01]  /*0130*/  @!P0 STS [R4], RZ ;  /* 0x000000ff04008388 */ /* 0x0007e20000000800 */
[----:B------:R-:W-:-:S03]  /*0140*/  NOP ;  /* 0x0000000000007918 */ /* 0x000fc60000000000 */
[----:B------:R3:W-:Y:S01]  /*0150*/  @!P2 STS [UR8+0x20], R8 ;  /* 0x00002008ff00a988 */ /* 0x0007e20008000808 */
[----:B----4-:R-:W-:-:S04]  /*0160*/  UIMAD UR4, UR5, UR4, UR34 ;  /* 0x00000004050472a4 */ /* 0x010fc8000f8e0222 */
[----:B-1----:R-:W-:-:S04]  /*0170*/  UIMAD UR4, UR4, UR6, UR35 ;  /* 0x00000006040472a4 */ /* 0x002fc8000f8e0223 */
[----:B------:R-:W-:Y:S01]  /*0180*/  UIMAD UR5, UR4, 0x180, URZ ;  /* 0x00000180040578a4 */ /* 0x000fe2000f8e023f */
[----:B--2---:R-:W-:Y:S02]  /*0190*/  VIADD R3, R3, 0xffffffff ;  /* 0xffffffff03037836 */ /* 0x004fe40000000000 */
[----:B------:R-:W-:Y:S01]  /*01a0*/  UMOV UR4, URZ ;  /* 0x0000003f00047c82 */ /* 0x000fe20008000000 */
[----:B------:R-:W-:-:S04]  /*01b0*/  UIADD3 UR28, UP0, UR5, UR32, URZ ;  /* 0x00000020051c7290 */ /* 0x000fc8000ff1e03f */
[----:B------:R-:W-:Y:S01]  /*01c0*/  ULEA.HI.X.SX32 UR29, UR5, UR33, 0x1, UP0 ;  /* 0x00000021051d7291 */ /* 0x000fe200080f0e3f */
[----:B---3--:R-:W-:Y:S11]  /*01d0*/  @P2 BRA `(.L_x_1) ;  /* 0x0000000000182947 */ /* 0x008ff60003800000 */
[----:B------:R-:W1:Y:S01]  /*01e0*/  LDS R5, [UR8+0x8] ;  /* 0x00000808ff057984 */ /* 0x000e620008000800 */
[----:B------:R-:W2:Y:S01]  /*01f0*/  LDC.64 R12, c[0x0][0x210] ;  /* 0x00008400ff0c7b82 */ /* 0x000ea20000000a00 */
[----:B------:R-:W-:Y:S02]  /*0200*/  IMAD.MOV.U32 R6, RZ, RZ, 0x70 ;  /* 0x00000070ff067424 */ /* 0x000fe400078e00ff */
[----:B--2---:R2:W-:Y:S03]  /*0210*/  STS.64 [UR8], R12 ;  /* 0x0000000cff007988 */ /* 0x0045e60008000a08 */
[----:B-1----:R-:W-:-:S05]  /*0220*/  LOP3.LUT R5, R5, 0x10, R6, 0xd8, !PT ;  /* 0x0000001005057812 */ /* 0x002fca00078ed806 */
[----:B------:R2:W-:Y:S02]  /*0230*/  STS [UR8+0x8], R5 ;  /* 0x00000805ff007988 */ /* 0x0005e40008000808 */
.L_x_1:
[----:B------:R-:W-:Y:S05]  /*0240*/  BSYNC B0 ;  /* 0x0000000000007941 */ /* 0x000fea0003800000 */
.L_x_0:
[----:B------:R-:W-:Y:S04]  /*0250*/  BSSY B0, `(.L_x_2) ;  /* 0x000000a000007945 */ /* 0x000fe80003800000 */
[----:B------:R-:W-:Y:S05]  /*0260*/  @P2 BRA `(.L_x_3) ;  /* 0x0000000000202947 */ /* 0x000fea0003800000 */
[----:B--2---:R-:W1:Y:S01]  /*0270*/  LDS R5, [UR8+0x34] ;  /* 0x00003408ff057984 */ /* 0x004e620008000800 */
[----:B------:R-:W-:Y:S02]  /*0280*/  IMAD.MOV.U32 R6, RZ, RZ, 0x1f000000 ;  /* 0x1f000000ff067424 */ /* 0x000fe400078e00ff */
[----:B------:R-:W-:Y:S01]  /*0290*/  @!P2 IMAD.MOV.U32 R7, RZ, RZ, 0xff ;  /* 0x000000ffff07a424 */ /* 0x000fe200078e00ff */
[----:B------:R-:W2:Y:S02]  /*02a0*/  @!P2 LDS R10, [UR8+0x38] ;  /* 0x00003808ff0aa984 */ /* 0x000ea40008000800 */
[----:B-1----:R-:W-:Y:S02]  /*02b0*/  LOP3.LUT R5, R5, 0xff000000, R6, 0xb8, !PT ;  /* 0xff00000005057812 */ /* 0x002fe400078eb806 */
[----:B--2---:R-:W-:-:S03]  /*02c0*/  @!P2 LOP3.LUT R6, R10, 0xff, R7, 0xb8, !PT ;  /* 0x000000ff0a06a812 */ /* 0x004fc600078eb807 */
[----:B------:R1:W-:Y:S04]  /*02d0*/  STS [UR8+0x34], R5 ;  /* 0x00003405ff007988 */ /* 0x0003e80008000808 */
[----:B------:R1:W-:Y:S02]  /*02e0*/  @!P2 STS [UR8+0x38], R6 ;  /* 0x00003806ff00a988 */ /* 0x0003e40008000808 */
.L_x_3:
[----:B------:R-:W-:Y:S05]  /*02f0*/  BSYNC B0 ;  /* 0x0000000000007941 */ /* 0x000fea0003800000 */
.L_x_2:
[----:B------:R-:W-:Y:S04]  /*0300*/  BSSY B0, `(.L_x_4) ;  /* 0x000000a000007945 */ /* 0x000fe80003800000 */
[----:B------:R-:W-:Y:S05]  /*0310*/  @P2 BRA `(.L_x_5) ;  /* 0x0000000000202947 */ /* 0x000fea0003800000 */
[----:B-12---:R-:W1:Y:S01]  /*0320*/  LDS R5, [UR8+0x1c] ;  /* 0x00001c08ff057984 */ /* 0x006e620008000800 */
[----:B------:R-:W2:Y:S03]  /*0330*/  LDC.64 R6, c[0x0][0x238] ;  /* 0x00008e00ff067b82 */ /* 0x000ea60000000a00 */
[----:B------:R3:W-:Y:S01]  /*0340*/  STS [UR8+0x24], R3 ;  /* 0x00002403ff007988 */ /* 0x0007e20008000808 */
[--C-:B--2---:R-:W-:Y:S02]  /*0350*/  SHF.R.U32.HI R10, RZ, 0x4, R7.reuse ;  /* 0x00000004ff0a7819 */ /* 0x104fe40000011607 */
[----:B------:R-:W-:-:S05]  /*0360*/  SHF.R.U64 R6, R6, 0x4, R7 ;  /* 0x0000000406067819 */ /* 0x000fca0000001207 */
[----:B------:R3:W-:Y:S01]  /*0370*/  STS [UR8+0xc], R6 ;  /* 0x00000c06ff007988 */ /* 0x0007e20008000808 */
[----:B-1----:R-:W-:-:S05]  /*0380*/  LOP3.LUT R5, R5, 0xf, R10, 0xb8, !PT ;  /* 0x0000000f05057812 */ /* 0x002fca00078eb80a */
[----:B------:R3:W-:Y:S02]  /*0390*/  STS [UR8+0x1c], R5 ;  /* 0x00001c05ff007988 */ /* 0x0007e40008000808 */
.L_x_5:
[----:B------:R-:W-:Y:S05]  /*03a0*/  BSYNC B0 ;  /* 0x0000000000007941 */ /* 0x000fea0003800000 */
.L_x_4:
[----:B------:R-:W-:Y:S04]  /*03b0*/  BSSY B1, `(.L_x_6) ;  /* 0x000001d000017945 */ /* 0x000fe80003800000 */
[----:B------:R-:W-:Y:S04]  /*03c0*/  BSSY B0, `(.L_x_7) ;  /* 0x0000018000007945 */ /* 0x000fe80003800000 */
[----:B------:R-:W-:Y:S05]  /*03d0*/  @P2 BRA `(.L_x_8) ;  /* 0x00000000001c2947 */ /* 0x000fea0003800000 */
[----:B-123--:R-:W1:Y:S02]  /*03e0*/  LDS R5, [UR8+0x34] ;  /* 0x00003408ff057984 */ /* 0x00ee640008000800 */
[----:B-1----:R-:W-:-:S05]  /*03f0*/  LOP3.LUT R5, R5, 0x7, RZ, 0xb8, !PT ;  /* 0x0000000705057812 */ /* 0x002fca00078eb8ff */
[----:B------:R1:W-:Y:S01]  /*0400*/  STS [UR8+0x34], R5 ;  /* 0x00003405ff007988 */ /* 0x0003e20008000808 */
[----:B------:R-:W-:Y:S05]  /*0410*/  @P2 BRA `(.L_x_9) ;  /* 0x00000000001c2947 */ /* 0x000fea0003800000 */
[----:B-1----:R-:W1:Y:S02]  /*0420*/  LDS R5, [UR8+0x34] ;  /* 0x00003408ff057984 */ /* 0x002e640008000800 */
[----:B-1----:R-:W-:-:S05]  /*0430*/  LOP3.LUT R5, R5, 0x38, RZ, 0xb8, !PT ;  /* 0x0000003805057812 */ /* 0x002fca00078eb8ff */
[----:B------:R4:W-:Y:S02]  /*0440*/  STS [UR8+0x34], R5 ;  /* 0x00003405ff007988 */ /* 0x0009e40008000808 */
.L_x_8:
[----:B------:R-:W-:Y:S05]  /*0450*/  @P2 BRA `(.L_x_10) ;  /* 0x00000000001c2947 */ /* 0x000fea0003800000 */
[----:B-1234-:R-:W1:Y:S02]  /*0460*/  LDS R5, [UR8+0x8] ;  /* 0x00000808ff057984 */ /* 0x01ee640008000800 */
[----:B-1----:R-:W-:-:S05]  /*0470*/  LOP3.LUT R5, R5, 0x780, RZ, 0xb8, !PT ;  /* 0x0000078005057812 */ /* 0x002fca00078eb8ff */
[----:B------:R2:W-:Y:S02]  /*0480*/  STS [UR8+0x8], R5 ;  /* 0x00000805ff007988 */ /* 0x0005e40008000808 */
.L_x_9:
[----:B------:R-:W-:Y:S05]  /*0490*/  @P2 BRA `(.L_x_11) ;  /* 0x0000000000282947 */ /* 0x000fea0003800000 */
[----:B-12---:R-:W1:Y:S02]  /*04a0*/  LDS R5, [UR8+0x8] ;  /* 0x00000808ff057984 */ /* 0x006e640008000800 */
[----:B-1----:R-:W-:-:S05]  /*04b0*/  LOP3.LUT R5, R5, 0x1800, RZ, 0xb8, !PT ;  /* 0x0000180005057812 */ /* 0x002fca00078eb8ff */
[----:B------:R5:W-:Y:S02]  /*04c0*/  STS [UR8+0x8], R5 ;  /* 0x00000805ff007988 */ /* 0x000be40008000808 */
.L_x_10:
[----:B------:R-:W-:Y:S05]  /*04d0*/  @P2 BREAK B0 ;  /* 0x0000000000002942 */ /* 0x000fea0003800000 */
[----:B------:R-:W-:Y:S05]  /*04e0*/  @P2 BRA `(.L_x_12) ;  /* 0x0000000000242947 */ /* 0x000fea0003800000 */
[----:B-1-3--:R-:W1:Y:S01]  /*04f0*/  LDS R6, [UR8+0x8] ;  /* 0x00000808ff067984 */ /* 0x00ae620008000800 */
[----:B--2-45:R-:W-:-:S05]  /*0500*/  IMAD.MOV.U32 R5, RZ, RZ, 0x6000 ;  /* 0x00006000ff057424 */ /* 0x034fca00078e00ff */
[----:B-1----:R-:W-:-:S04]  /*0510*/  LOP3.LUT R5, R6, 0x2000, R5, 0xd8, !PT ;  /* 0x0000200006057812 */ /* 0x002fc800078ed805 */
[----:B------:R-:W-:-:S05]  /*0520*/  LOP3.LUT R5, R5, 0x400000, RZ, 0xb8, !PT ;  /* 0x0040000005057812 */ /* 0x000fca00078eb8ff */
[----:B------:R3:W-:Y:S02]  /*0530*/  STS [UR8+0x8], R5 ;  /* 0x00000805ff007988 */ /* 0x0007e40008000808 */
.L_x_11:
[----:B------:R-:W-:Y:S05]  /*0540*/  BSYNC B0 ;  /* 0x0000000000007941 */ /* 0x000fea0003800000 */
.L_x_7:
[----:B-123--:R-:W1:Y:S02]  /*0550*/  @!P2 LDS R5, [UR8+0x8] ;  /* 0x00000808ff05a984 */ /* 0x00ee640008000800 */
[----:B-1----:R-:W-:-:S05]  /*0560*/  @!P2 LOP3.LUT R5, R5, 0x8000, RZ, 0xb8, !PT ;  /* 0x000080000505a812 */ /* 0x002fca00078eb8ff */
[----:B------:R1:W-:Y:S02]  /*0570*/  @!P2 STS [UR8+0x8], R5 ;  /* 0x00000805ff00a988 */ /* 0x0003e40008000808 */
.L_x_12:
[----:B------:R-:W-:Y:S05]  /*0580*/  BSYNC B1 ;  /* 0x0000000000017941 */ /* 0x000fea0003800000 */
.L_x_6:
[----:B------:R-:W-:Y:S05]  /*0590*/  WARPSYNC.ALL ;  /* 0x0000000000007948 */ /* 0x000fea0003800000 */
[----:B------:R-:W-:Y:S05]  /*05a0*/  @P0 BRA `(.L_x_13) ;  /* 0x0000000000280947 */ /* 0x000fea0003800000 */
[----:B-12345:R-:W1:Y:S01]  /*05b0*/  S2R R5, SR_LANEID ;  /* 0x0000000000057919 */ /* 0x03ee620000000000 */
[----:B------:R-:W-:Y:S05]  /*05c0*/  WARPSYNC.ALL ;  /* 0x0000000000007948 */ /* 0x000fea0003800000 */
[----:B-1----:R-:W-:-:S05]  /*05d0*/  IMAD.SHL.U32 R5, R5, 0x4, RZ ;  /* 0x0000000405057824 */ /* 0x002fca00078e00ff */
[----:B------:R-:W1:Y:S01]  /*05e0*/  LDS R9, [R5+UR8] ;  /* 0x0000000805097984 */ /* 0x000e620008000800 */
[----:B------:R-:W-:-:S05]  /*05f0*/  IADD3 R6, P1, R5, UR28, RZ ;  /* 0x0000001c05067c10 */ /* 0x000fca000ff3e0ff */
[----:B------:R-:W-:-:S05]  /*0600*/  IMAD.X R7, RZ, RZ, UR29, P1 ;  /* 0x0000001dff077e24 */ /* 0x000fca00088e06ff */
[----:B-1----:R1:W2:Y:S01]  /*0610*/  ATOMG.E.EXCH.STRONG.GPU PT, RZ, [R6], R9 ;  /* 0x0000000906ff73a8 */ /* 0x0022a200041ee100 */
[----:B------:R-:W-:-:S04]  /*0620*/  DEPBAR {5,4,3,2,1,0} ;  /* 0x0000003f0000791a */ /* 0x000fc80000000000 */
[----:B------:R1:W-:Y:S01]  /*0630*/  UTMACCTL.IV [UR28] ;  /* 0x000000001c0079b9 */ /* 0x0003e20008000000 */
[----:B------:R-:W-:Y:S01]  /*0640*/  NOP ;  /* 0x0000000000007918 */ /* 0x000fe20000000000 */
.L_x_13:
[----:B------:R-:W-:Y:S05]  /*0650*/  @P0 BRA `(.L_x_14) ;  /* 0x00000000000c0947 */ /* 0x000fea0003800000 */
[----:B------:R0:W-:Y:S01]  /*0660*/  UTMACMDFLUSH ;  /* 0x00000000000079b7 */ /* 0x0001e20000000000 */
[----:B------:R-:W-:Y:S05]  /*0670*/  @P0 BRA `(.L_x_14) ;  /* 0x0000000000040947 */ /* 0x000fea0003800000 */
[----:B------:R-:W-:-:S04]  /*0680*/  DEPBAR.LE SB0, 0x0 ;  /* 0x000080000000791a */ /* 0x000fc80000000000 */
.L_x_14:
[----:B------:R-:W-:Y:S05]  /*0690*/  WARPSYNC.ALL ;  /* 0x0000000000007948 */ /* 0x000fea0003800000 */
[----:B--2---:R-:W-:Y:S06]  /*06a0*/  BAR.SYNC.DEFER_BLOCKING 0x0 ;  /* 0x0000000000007b1d */ /* 0x004fec0000010000 */
[----:B------:R-:W-:Y:S02]  /*06b0*/  BSSY B1, `(.L_x_15) ;  /* 0x000000b000017945 */ /* 0x000fe40003800000 */
[----:B------:R-:W-:Y:S06]  /*06c0*/  BAR.SYNC.DEFER_BLOCKING 0x0 ;  /* 0x0000000000007b1d */ /* 0x000fec0000010000 */
[----:B------:R2:W-:Y:S01]  /*06d0*/  @!P0 STS [R4], RZ ;  /* 0x000000ff04008388 */ /* 0x0005e20000000800 */
[----:B------:R-:W-:Y:S01]  /*06e0*/  NOP ;  /* 0x0000000000007918 */ /* 0x000fe20000000000 */
[----:B------:R-:W-:Y:S05]  /*06f0*/  @P2 BRA `(.L_x_16) ;  /* 0x0000000000182947 */ /* 0x000fea0003800000 */
[----:B-1-345:R-:W1:Y:S01]  /*0700*/  LDS R5, [UR8+0x8] ;  /* 0x00000808ff057984 */ /* 0x03ae620008000800 */
[----:B------:R-:W3:Y:S01]  /*0710*/  LDC.64 R12, c[0x0][0x218] ;  /* 0x00008600ff0c7b82 */ /* 0x000ee20000000a00 */
[----:B------:R-:W-:Y:S02]  /*0720*/  IMAD.MOV.U32 R6, RZ, RZ, 0x70 ;  /* 0x00000070ff067424 */ /* 0x000fe400078e00ff */
[----:B---3--:R3:W-:Y:S03]  /*0730*/  STS.64 [UR8], R12 ;  /* 0x0000000cff007988 */ /* 0x0087e60008000a08 */
[----:B-1----:R-:W-:-:S05]  /*0740*/  LOP3.LUT R5, R5, 0x10, R6, 0xd8, !PT ;  /* 0x0000001005057812 */ /* 0x002fca00078ed806 */
[----:B------:R3:W-:Y:S02]  /*0750*/  STS [UR8+0x8], R5 ;  /* 0x00000805ff007988 */ /* 0x0007e40008000808 */
.L_x_16:
[----:B-1----:R-:W-:Y:S05]  /*0760*/  BSYNC B1 ;  /* 0x0000000000017941 */ /* 0x002fea0003800000 */
.L_x_15:
[----:B------:R-:W-:Y:S04]  /*0770*/  BSSY B2, `(.L_x_17) ;  /* 0x000000f000027945 */ /* 0x000fe80003800000 */
[----:B------:R-:W-:Y:S04]  /*0780*/  BSSY B1, `(.L_x_18) ;  /* 0x000000c000017945 */ /* 0x000fe80003800000 */
[----:B------:R-:W-:Y:S05]  /*0790*/  @P2 BRA `(.L_x_19) ;  /* 0x0000000000282947 */ /* 0x000fea0003800000 */
[----:B---345:R-:W1:Y:S01]  /*07a0*/  LDS R5, [UR8+0x34] ;  /* 0x00003408ff057984 */ /* 0x038e620008000800 */
[----:B------:R-:W-:Y:S01]  /*07b0*/  IMAD.MOV.U32 R6, RZ, RZ, 0x1f000000 ;  /* 0x1f000000ff067424 */ /* 0x000fe200078e00ff */
[----:B------:R-:W-:Y:S05]  /*07c0*/  @P2 BREAK B1 ;  /* 0x0000000000012942 */ /* 0x000fea0003800000 */
[----:B-1----:R-:W-:-:S05]  /*07d0*/  LOP3.LUT R5, R5, 0xff000000, R6, 0xb8, !PT ;  /* 0xff00000005057812 */ /* 0x002fca00078eb806 */
[----:B------:R1:W-:Y:S01]  /*07e0*/  STS [UR8+0x34], R5 ;  /* 0x00003405ff007988 */ /* 0x0003e20008000808 */
[----:B------:R-:W-:Y:S05]  /*07f0*/  @P2 BRA `(.L_x_20) ;  /* 0x0000000000182947 */ /* 0x000fea0003800000 */
[----:B------:R-:W3:Y:S01]  /*0800*/  LDS R6, [UR8+0x38] ;  /* 0x00003808ff067984 */ /* 0x000ee20008000800 */
[----:B-1----:R-:W-:-:S05]  /*0810*/  IMAD.MOV.U32 R5, RZ, RZ, 0x3f ;  /* 0x0000003fff057424 */ /* 0x002fca00078e00ff */
[----:B---3--:R-:W-:-:S05]  /*0820*/  LOP3.LUT R5, R6, 0xff, R5, 0xb8, !PT ;  /* 0x000000ff06057812 */ /* 0x008fca00078eb805 */
[----:B------:R1:W-:Y:S02]  /*0830*/  STS [UR8+0x38], R5 ;  /* 0x00003805ff007988 */ /* 0x0003e40008000808 */
.L_x_19:
[----:B------:R-:W-:Y:S05]  /*0840*/  BSYNC B1 ;  /* 0x0000000000017941 */ /* 0x000fea0003800000 */
.L_x_18:
[----:B------:R1:W-:Y:S02]  /*0850*/  @!P2 STS [UR8+0x20], R8 ;  /* 0x00002008ff00a988 */ /* 0x0003e40008000808 */
.L_x_20:
[----:B------:R-:W-:Y:S05]  /*0860*/  BSYNC B2 ;  /* 0x0000000000027941 */ /* 0x000fea0003800000 */
.L_x_17:
[----:B------:R-:W-:Y:S05]  /*0870*/  WARPSYNC.ALL ;  /* 0x0000000000007948 */ /* 0x000fea0003800000 */
[----:B-1-345:R-:W1:Y:S01]  /*0880*/  LDC R5, c[0x0][0x22c] ;  /* 0x00008b00ff057b82 */ /* 0x03ae620000000800 */
[----:B------:R-:W-:Y:S01]  /*0890*/  BSSY B2, `(.L_x_21) ;  /* 0x000000b000027945 */ /* 0x000fe20003800000 */
[----:B-1----:R-:W-:-:S03]  /*08a0*/  VIADD R5, R5, 0xffffffff ;  /* 0xffffffff05057836 */ /* 0x002fc60000000000 */
[----:B------:R-:W-:Y:S05]  /*08b0*/  @P2 BRA `(.L_x_22) ;  /* 0x0000000000202947 */ /* 0x000fea0003800000 */
[----:B------:R-:W1:Y:S01]  /*08c0*/  LDS R6, [UR8+0x1c] ;  /* 0x00001c08ff067984 */ /* 0x000e620008000800 */
[----:B------:R-:W3:Y:S03]  /*08d0*/  LDC.64 R12, c[0x0][0x240] ;  /* 0x00009000ff0c7b82 */ /* 0x000ee60000000a00 */
[----:B------:R4:W-:Y:S01]  /*08e0*/  STS [UR8+0x24], R5 ;  /* 0x00002405ff007988 */ /* 0x0009e20008000808 */
[--C-:B---3--:R-:W-:Y:S02]  /*08f0*/  SHF.R.U32.HI R9, RZ, 0x4, R13.reuse ;  /* 0x00000004ff097819 */ /* 0x108fe4000001160d */
[----:B------:R-:W-:-:S05]  /*0900*/  SHF.R.U64 R7, R12, 0x4, R13 ;  /* 0x000000040c077819 */ /* 0x000fca000000120d */
[----:B------:R4:W-:Y:S01]  /*0910*/  STS [UR8+0xc], R7 ;  /* 0x00000c07ff007988 */ /* 0x0009e20008000808 */
[----:B-1----:R-:W-:-:S05]  /*0920*/  LOP3.LUT R6, R6, 0xf, R9, 0xb8, !PT ;  /* 0x0000000f06067812 */ /* 0x002fca00078eb809 */
[----:B------:R4:W-:Y:S02]  /*0930*/  STS [UR8+0x1c], R6 ;  /* 0x00001c06ff007988 */ /* 0x0009e40008000808 */
.L_x_22:
[----:B------:R-:W-:Y:S05]  /*0940*/  BSYNC B2 ;  /* 0x0000000000027941 */ /* 0x000fea0003800000 */
.L_x_21:
[----:B------:R-:W-:Y:S04]  /*0950*/  BSSY B3, `(.L_x_23) ;  /* 0x000001d000037945 */ /* 0x000fe80003800000 */
[----:B------:R-:W-:Y:S04]  /*0960*/  BSSY B2, `(.L_x_24) ;  /* 0x0000018000027945 */ /* 0x000fe80003800000 */
[----:B------:R-:W-:Y:S05]  /*0970*/  @P2 BRA `(.L_x_25) ;  /* 0x00000000001c2947 */ /* 0x000fea0003800000 */
[----:B----4-:R-:W1:Y:S02]  /*0980*/  LDS R6, [UR8+0x34] ;  /* 0x00003408ff067984 */ /* 0x010e640008000800 */
[----:B-1----:R-:W-:-:S05]  /*0990*/  LOP3.LUT R6, R6, 0x7, RZ, 0xb8, !PT ;  /* 0x0000000706067812 */ /* 0x002fca00078eb8ff */
[----:B------:R1:W-:Y:S01]  /*09a0*/  STS [UR8+0x34], R6 ;  /* 0x00003406ff007988 */ /* 0x0003e20008000808 */
[----:B------:R-:W-:Y:S05]  /*09b0*/  @P2 BRA `(.L_x_26) ;  /* 0x00000000001c2947 */ /* 0x000fea0003800000 */
[----:B-1----:R-:W1:Y:S02]  /*09c0*/  LDS R6, [UR8+0x34] ;  /* 0x00003408ff067984 */ /* 0x002e640008000800 */
[----:B-1----:R-:W-:-:S05]  /*09d0*/  LOP3.LUT R6, R6, 0x38, RZ, 0xb8, !PT ;  /* 0x0000003806067812 */ /* 0x002fca00078eb8ff */
[----:B------:R1:W-:Y:S02]  /*09e0*/  STS [UR8+0x34], R6 ;  /* 0x00003406ff007988 */ /* 0x0003e40008000808 */
.L_x_25:
[----:B------:R-:W-:Y:S05]  /*09f0*/  @P2 BRA `(.L_x_27) ;  /* 0x00000000001c2947 */ /* 0x000fea0003800000 */
[----:B-1--4-:R-:W1:Y:S02]  /*0a00*/  LDS R6, [UR8+0x8] ;  /* 0x00000808ff067984 */ /* 0x012e640008000800 */
[----:B-1----:R-:W-:-:S05]  /*0a10*/  LOP3.LUT R6, R6, 0x780, RZ, 0xb8, !PT ;  /* 0x0000078006067812 */ /* 0x002fca00078eb8ff */
[----:B------:R3:W-:Y:S02]  /*0a20*/  STS [UR8+0x8], R6 ;  /* 0x00000806ff007988 */ /* 0x0007e40008000808 */
.L_x_26:
[----:B------:R-:W-:Y:S05]  /*0a30*/  @P2 BRA `(.L_x_28) ;  /* 0x0000000000282947 */ /* 0x000fea0003800000 */
[----:B-1-3--:R-:W1:Y:S02]  /*0a40*/  LDS R6, [UR8+0x8] ;  /* 0x00000808ff067984 */ /* 0x00ae640008000800 */
[----:B-1----:R-:W-:-:S05]  /*0a50*/  LOP3.LUT R6, R6, 0x1800, RZ, 0xb8, !PT ;  /* 0x0000180006067812 */ /* 0x002fca00078eb8ff */
[----:B------:R3:W-:Y:S02]  /*0a60*/  STS [UR8+0x8], R6 ;  /* 0x00000806ff007988 */ /* 0x0007e40008000808 */
.L_x_27:
[----:B------:R-:W-:Y:S05]  /*0a70*/  @P2 BREAK B2 ;  /* 0x0000000000022942 */ /* 0x000fea0003800000 */
[----:B------:R-:W-:Y:S05]  /*0a80*/  @P2 BRA `(.L_x_29) ;  /* 0x0000000000242947 */ /* 0x000fea0003800000 */
[----:B-1-34-:R-:W1:Y:S01]  /*0a90*/  LDS R6, [UR8+0x8] ;  /* 0x00000808ff067984 */ /* 0x01ae620008000800 */
[----:B------:R-:W-:-:S05]  /*0aa0*/  IMAD.MOV.U32 R7, RZ, RZ, 0x6000 ;  /* 0x00006000ff077424 */ /* 0x000fca00078e00ff */
[----:B-1----:R-:W-:-:S04]  /*0ab0*/  LOP3.LUT R6, R6, 0x2000, R7, 0xd8, !PT ;  /* 0x0000200006067812 */ /* 0x002fc800078ed807 */
[----:B------:R-:W-:-:S05]  /*0ac0*/  LOP3.LUT R6, R6, 0x400000, RZ, 0xb8, !PT ;  /* 0x0040000006067812 */ /* 0x000fca00078eb8ff */
[----:B------:R4:W-:Y:S02]  /*0ad0*/  STS [UR8+0x8], R6 ;  /* 0x00000806ff007988 */ /* 0x0009e40008000808 */
.L_x_28:
[----:B------:R-:W-:Y:S05]  /*0ae0*/  BSYNC B2 ;  /* 0x0000000000027941 */ /* 0x000fea0003800000 */
.L_x_24:
[----:B-1-34-:R-:W1:Y:S02]  /*0af0*/  @!P2 LDS R6, [UR8+0x8] ;  /* 0x00000808ff06a984 */ /* 0x01ae640008000800 */
[----:B-1----:R-:W-:-:S05]  /*0b00*/  @!P2 LOP3.LUT R6, R6, 0x8000, RZ, 0xb8, !PT ;  /* 0x000080000606a812 */ /* 0x002fca00078eb8ff */
[----:B------:R5:W-:Y:S02]  /*0b10*/  @!P2 STS [UR8+0x8], R6 ;  /* 0x00000806ff00a988 */ /* 0x000be40008000808 */
.L_x_29:
[----:B------:R-:W-:Y:S05]  /*0b20*/  BSYNC B3 ;  /* 0x0000000000037941 */ /* 0x000fea0003800000 */
.L_x_23:
[----:B------:R-:W-:Y:S05]  /*0b30*/  WARPSYNC.ALL ;  /* 0x0000000000007948 */ /* 0x000fea0003800000 */
[----:B------:R-:W-:-:S04]  /*0b40*/  UIADD3 UR31, UR5, 0x80, URZ ;  /* 0x00000080051f7890 */ /* 0x000fc8000fffe03f */
[----:B------:R-:W-:-:S04]  /*0b50*/  UIADD3 UR30, UP0, UR31, UR32, URZ ;  /* 0x000000201f1e7290 */ /* 0x000fc8000ff1e03f */
[----:B------:R-:W-:Y:S01]  /*0b60*/  ULEA.HI.X.SX32 UR31, UR31, UR33, 0x1, UP0 ;  /* 0x000000211f1f7291 */ /* 0x000fe200080f0e3f */
[----:B------:R-:W-:Y:S11]  /*0b70*/  @P0 BRA `(.L_x_30) ;  /* 0x0000000000280947 */ /* 0x000ff60003800000 */
[----:B-1-345:R-:W1:Y:S01]  /*0b80*/  S2R R6, SR_LANEID ;  /* 0x0000000000067919 */ /* 0x03ae620000000000 */
[----:B------:R-:W-:Y:S05]  /*0b90*/  WARPSYNC.ALL ;  /* 0x0000000000007948 */ /* 0x000fea0003800000 */
[----:B-1----:R-:W-:-:S05]  /*0ba0*/  IMAD.SHL.U32 R8, R6, 0x4, RZ ;  /* 0x0000000406087824 */ /* 0x002fca00078e00ff */
[----:B------:R-:W1:Y:S01]  /*0bb0*/  LDS R9, [R8+UR8] ;  /* 0x0000000808097984 */ /* 0x000e620008000800 */
[----:B------:R-:W-:-:S05]  /*0bc0*/  IADD3 R6, P1, R8, UR30, RZ ;  /* 0x0000001e08067c10 */ /* 0x000fca000ff3e0ff */
[----:B------:R-:W-:-:S05]  /*0bd0*/  IMAD.X R7, RZ, RZ, UR31, P1 ;  /* 0x0000001fff077e24 */ /* 0x000fca00088e06ff */
[----:B-1----:R1:W3:Y:S01]  /*0be0*/  ATOMG.E.EXCH.STRONG.GPU PT, RZ, [R6], R9 ;  /* 0x0000000906ff73a8 */ /* 0x0022e200041ee100 */
[----:B------:R-:W-:-:S04]  /*0bf0*/  DEPBAR {5,4,3,2,1,0} ;  /* 0x0000003f0000791a */ /* 0x000fc80000000000 */
[----:B------:R1:W-:Y:S01]  /*0c00*/  UTMACCTL.IV [UR30] ;  /* 0x000000001e0079b9 */ /* 0x0003e20008000000 */
[----:B------:R-:W-:Y:S01]  /*0c10*/  NOP ;  /* 0x0000000000007918 */ /* 0x000fe20000000000 */
.L_x_30:
[----:B------:R-:W-:Y:S05]  /*0c20*/  @P0 BRA `(.L_x_31) ;  /* 0x00000000000c0947 */ /* 0x000fea0003800000 */
[----:B------:R0:W-:Y:S01]  /*0c30*/  UTMACMDFLUSH ;  /* 0x00000000000079b7 */ /* 0x0001e20000000000 */
[----:B------:R-:W-:Y:S05]  /*0c40*/  @P0 BRA `(.L_x_31) ;  /* 0x0000000000040947 */ /* 0x000fea0003800000 */
[----:B------:R-:W-:-:S04]  /*0c50*/  DEPBAR.LE SB0, 0x0 ;  /* 0x000080000000791a */ /* 0x000fc80000000000 */
.L_x_31:
[----:B------:R-:W-:Y:S05]  /*0c60*/  WARPSYNC.ALL ;  /* 0x0000000000007948 */ /* 0x000fea0003800000 */
[----:B---3--:R-:W-:Y:S06]  /*0c70*/  BAR.SYNC.DEFER_BLOCKING 0x0 ;  /* 0x0000000000007b1d */ /* 0x008fec0000010000 */
[----:B------:R-:W-:Y:S02]  /*0c80*/  BSSY B3, `(.L_x_32) ;  /* 0x000000b000037945 */ /* 0x000fe40003800000 */
[----:B------:R-:W-:Y:S06]  /*0c90*/  BAR.SYNC.DEFER_BLOCKING 0x0 ;  /* 0x0000000000007b1d */ /* 0x000fec0000010000 */
[----:B------:R3:W-:Y:S01]  /*0ca0*/  @!P0 STS [R4], RZ ;  /* 0x000000ff04008388 */ /* 0x0007e20000000800 */
[----:B------:R-:W-:Y:S01]  /*0cb0*/  NOP ;  /* 0x0000000000007918 */ /* 0x000fe20000000000 */
[----:B------:R-:W-:Y:S05]  /*0cc0*/  @P2 BRA `(.L_x_33) ;  /* 0x0000000000182947 */ /* 0x000fea0003800000 */
[----:B--23--:R-:W2:Y:S01]  /*0cd0*/  LDS R4, [UR8+0x8] ;  /* 0x00000808ff047984 */ /* 0x00cea20008000800 */
[----:B-1----:R-:W1:Y:S01]  /*0ce0*/  LDC.64 R8, c[0x0][0x220] ;  /* 0x00008800ff087b82 */ /* 0x002e620000000a00 */
[----:B----4-:R-:W-:Y:S02]  /*0cf0*/  IMAD.MOV.U32 R7, RZ, RZ, 0x70 ;  /* 0x00000070ff077424 */ /* 0x010fe400078e00ff */
[----:B-1----:R1:W-:Y:S03]  /*0d00*/  STS.64 [UR8], R8 ;  /* 0x00000008ff007988 */ /* 0x0023e60008000a08 */
[----:B--2---:R-:W-:-:S05]  /*0d10*/  LOP3.LUT R4, R4, 0x10, R7, 0xd8, !PT ;  /* 0x0000001004047812 */ /* 0x004fca00078ed807 */
[----:B------:R1:W-:Y:S02]  /*0d20*/  STS [UR8+0x8], R4 ;  /* 0x00000804ff007988 */ /* 0x0003e40008000808 */
.L_x_33:
[----:B-1----:R-:W-:Y:S05]  /*0d30*/  BSYNC B3 ;  /* 0x0000000000037941 */ /* 0x002fea0003800000 */
.L_x_32:
[----:B------:R-:W-:Y:S04]  /*0d40*/  BSSY B3, `(.L_x_34) ;  /* 0x0000033000037945 */ /* 0x000fe80003800000 */
[----:B------:R-:W-:Y:S04]  /*0d50*/  BSSY B4, `(.L_x_35) ;  /* 0x000002e000047945 */ /* 0x000fe80003800000 */
[----:B------:R-:W-:Y:S05]  /*0d60*/  @P2 BRA `(.L_x_36) ;  /* 0x0000000000242947 */ /* 0x000fea0003800000 */
[----:B--23--:R-:W1:Y:S01]  /*0d70*/  LDS R4, [UR8+0x34] ;  /* 0x00003408ff047984 */ /* 0x00ce620008000800 */
[----:B----4-:R-:W-:-:S05]  /*0d80*/  IMAD.MOV.U32 R7, RZ, RZ, 0x3f000000 ;  /* 0x3f000000ff077424 */ /* 0x010fca00078e00ff */
[----:B-1----:R-:W-:-:S05]  /*0d90*/  LOP3.LUT R4, R4, 0xff000000, R7, 0xb8, !PT ;  /* 0xff00000004047812 */ /* 0x002fca00078eb807 */
[----:B------:R1:W-:Y:S01]  /*0da0*/  STS [UR8+0x34], R4 ;  /* 0x00003404ff007988 */ /* 0x0003e20008000808 */
[----:B------:R-:W-:Y:S05]  /*0db0*/  @P2 BRA `(.L_x_37) ;  /* 0x0000000000182947 */ /* 0x000fea0003800000 */
[----:B-1----:R-:W1:Y:S01]  /*0dc0*/  LDS R4, [UR8+0x38] ;  /* 0x00003808ff047984 */ /* 0x002e620008000800 */
[----:B------:R-:W-:-:S05]  /*0dd0*/  IMAD.MOV.U32 R7, RZ, RZ, 0xff ;  /* 0x000000ffff077424 */ /* 0x000fca00078e00ff */
[----:B-1----:R-:W-:-:S05]  /*0de0*/  LOP3.LUT R4, R4, 0xff, R7, 0xb8, !PT ;  /* 0x000000ff04047812 */ /* 0x002fca00078eb807 */
[----:B------:R1:W-:Y:S02]  /*0df0*/  STS [UR8+0x38], R4 ;  /* 0x00003804ff007988 */ /* 0x0003e40008000808 */
.L_x_36:
[----:B------:R-:W-:Y:S05]  /*0e00*/  @P2 BRA `(.L_x_38) ;  /* 0x00000000000c2947 */ /* 0x000fea0003800000 */
[----:B------:R1:W-:Y:S02]  /*0e10*/  STS [UR8+0x20], R5 ;  /* 0x00002005ff007988 */ /* 0x0003e40008000808 */
.L_x_37:
[----:B------:R-:W-:Y:S05]  /*0e20*/  @P2 BRA `(.L_x_39) ;  /* 0x0000000000242947 */ /* 0x000fea0003800000 */
[----:B------:R1:W-:Y:S02]  /*0e30*/  STS [UR8+0x24], R3 ;  /* 0x00002403ff007988 */ /* 0x0003e40008000808 */
.L_x_38:
[----:B------:R-:W-:Y:S05]  /*0e40*/  @P2 BRA `(.L_x_40) ;  /* 0x00000000002c2947 */ /* 0x000fea0003800000 */
[----:B-1----:R-:W1:Y:S01]  /*0e50*/  LDS R3, [UR8+0x1c] ;  /* 0x00001c08ff037984 */ /* 0x002e620008000800 */
[----:B--234-:R-:W5:Y:S02]  /*0e60*/  LDC.64 R4, c[0x0][0x248] ;  /* 0x00009200ff047b82 */ /* 0x01cf640000000a00 */
[--C-:B-----5:R-:W-:Y:S02]  /*0e70*/  SHF.R.U32.HI R6, RZ, 0x4, R5.reuse ;  /* 0x00000004ff067819 */ /* 0x120fe40000011605 */
[----:B------:R-:W-:-:S05]  /*0e80*/  SHF.R.U64 R4, R4, 0x4, R5 ;  /* 0x0000000404047819 */ /* 0x000fca0000001205 */
[----:B------:R2:W-:Y:S01]  /*0e90*/  STS [UR8+0xc], R4 ;  /* 0x00000c04ff007988 */ /* 0x0005e20008000808 */
[----:B-1----:R-:W-:-:S05]  /*0ea0*/  LOP3.LUT R3, R3, 0xf, R6, 0xb8, !PT ;  /* 0x0000000f03037812 */ /* 0x002fca00078eb806 */
[----:B------:R2:W-:Y:S02]  /*0eb0*/  STS [UR8+0x1c], R3 ;  /* 0x00001c03ff007988 */ /* 0x0005e40008000808 */
.L_x_39:
[----:B------:R-:W-:Y:S05]  /*0ec0*/  @P2 BRA `(.L_x_41) ;  /* 0x00000000001c2947 */ /* 0x000fea0003800000 */
[----:B--2---:R-:W2:Y:S02]  /*0ed0*/  LDS R3, [UR8+0x34] ;  /* 0x00003408ff037984 */ /* 0x004ea40008000800 */
[----:B--2---:R-:W-:-:S05]  /*0ee0*/  LOP3.LUT R3, R3, 0x7, RZ, 0xb8, !PT ;  /* 0x0000000703037812 */ /* 0x004fca00078eb8ff */
[----:B------:R2:W-:Y:S02]  /*0ef0*/  STS [UR8+0x34], R3 ;  /* 0x00003403ff007988 */ /* 0x0005e40008000808 */
.L_x_40:
[----:B------:R-:W-:Y:S05]  /*0f00*/  @P2 BRA `(.L_x_42) ;  /* 0x00000000001c2947 */ /* 0x000fea0003800000 */
[----:B-12---:R-:W1:Y:S02]  /*0f10*/  LDS R3, [UR8+0x34] ;  /* 0x00003408ff037984 */ /* 0x006e640008000800 */
[----:B-1----:R-:W-:-:S05]  /*0f20*/  LOP3.LUT R3, R3, 0x38, RZ, 0xb8, !PT ;  /* 0x0000003803037812 */ /* 0x002fca00078eb8ff */
[----:B------:R1:W-:Y:S02]  /*0f30*/  STS [UR8+0x34], R3 ;  /* 0x00003403ff007988 */ /* 0x0003e40008000808 */
.L_x_41:
[----:B------:R-:W-:Y:S05]  /*0f40*/  @P2 BRA `(.L_x_43) ;  /* 0x00000000001c2947 */ /* 0x000fea0003800000 */
[----:B-12---:R-:W1:Y:S02]  /*0f50*/  LDS R3, [UR8+0x8] ;  /* 0x00000808ff037984 */ /* 0x006e640008000800 */
[----:B-1----:R-:W-:-:S05]  /*0f60*/  LOP3.LUT R3, R3, 0x780, RZ, 0xb8, !PT ;  /* 0x0000078003037812 */ /* 0x002fca00078eb8ff */
[----:B------:R1:W-:Y:S02]  /*0f70*/  STS [UR8+0x8], R3 ;  /* 0x00000803ff007988 */ /* 0x0003e40008000808 */
.L_x_42:
[----:B------:R-:W-:Y:S05]  /*0f80*/  @P2 BRA `(.L_x_44) ;  /* 0x0000000000282947 */ /* 0x000fea0003800000 */
[----:B-12---:R-:W1:Y:S02]  /*0f90*/  LDS R3, [UR8+0x8] ;  /* 0x00000808ff037984 */ /* 0x006e640008000800 */
[----:B-1----:R-:W-:-:S05]  /*0fa0*/  LOP3.LUT R3, R3, 0x1800, RZ, 0xb8, !PT ;  /* 0x0000180003037812 */ /* 0x002fca00078eb8ff */
[----:B------:R1:W-:Y:S02]  /*0fb0*/  STS [UR8+0x8], R3 ;  /* 0x00000803ff007988 */ /* 0x0003e40008000808 */
.L_x_43:
[----:B------:R-:W-:Y:S05]  /*0fc0*/  @P2 BREAK B4 ;  /* 0x0000000000042942 */ /* 0x000fea0003800000 */
[----:B------:R-:W-:Y:S05]  /*0fd0*/  @P2 BRA `(.L_x_45) ;  /* 0x0000000000242947 */ /* 0x000fea0003800000 */
[----:B-12---:R-:W1:Y:S01]  /*0fe0*/  LDS R3, [UR8+0x8] ;  /* 0x00000808ff037984 */ /* 0x006e620008000800 */
[----:B---3--:R-:W-:-:S05]  /*0ff0*/  IMAD.MOV.U32 R4, RZ, RZ, 0x6000 ;  /* 0x00006000ff047424 */ /* 0x008fca00078e00ff */
[----:B-1----:R-:W-:-:S04]  /*1000*/  LOP3.LUT R3, R3, 0x4000, R4, 0xd8, !PT ;  /* 0x0000400003037812 */ /* 0x002fc800078ed804 */
[----:B------:R-:W-:-:S05]  /*1010*/  LOP3.LUT R3, R3, 0x400000, RZ, 0xb8, !PT ;  /* 0x0040000003037812 */ /* 0x000fca00078eb8ff */
[----:B------:R1:W-:Y:S02]  /*1020*/  STS [UR8+0x8], R3 ;  /* 0x00000803ff007988 */ /* 0x0003e40008000808 */
.L_x_44:
[----:B------:R-:W-:Y:S05]  /*1030*/  BSYNC B4 ;  /* 0x0000000000047941 */ /* 0x000fea0003800000 */
.L_x_35:
[----:B-12---:R-:W1:Y:S02]  /*1040*/  @!P2 LDS R3, [UR8+0x8] ;  /* 0x00000808ff03a984 */ /* 0x006e640008000800 */
[----:B-1----:R-:W-:-:S05]  /*1050*/  @!P2 LOP3.LUT R3, R3, 0x8000, RZ, 0xb8, !PT ;  /* 0x000080000303a812 */ /* 0x002fca00078eb8ff */
[----:B------:R1:W-:Y:S02]  /*1060*/  @!P2 STS [UR8+0x8], R3 ;  /* 0x00000803ff00a988 */ /* 0x0003e40008000808 */
.L_x_45:
[----:B------:R-:W-:Y:S05]  /*1070*/  BSYNC B3 ;  /* 0x0000000000037941 */ /* 0x000fea0003800000 */
.L_x_34:
[----:B------:R-:W-:Y:S05]  /*1080*/  WARPSYNC.ALL ;  /* 0x0000000000007948 */ /* 0x000fea0003800000 */
[----:B------:R-:W-:Y:S01]  /*1090*/  UIADD3 UR5, UR5, 0x100, URZ ;  /* 0x0000010005057890 */ /* 0x000fe2000fffe03f */
[----:B------:R-:W-:Y:S02]  /*10a0*/  ISETP.GE.AND P1, PT, R11, 0x1, PT ;  /* 0x000000010b00780c */ /* 0x000fe40003f26270 */
[----:B------:R-:W-:Y:S02]  /*10b0*/  CS2R R56, SRZ ;  /* 0x0000000000387805 */ /* 0x000fe4000001ff00 */
[----:B------:R-:W-:Y:S01]  /*10c0*/  CS2R R58, SRZ ;  /* 0x00000000003a7805 */ /* 0x000fe2000001ff00 */
[----:B------:R-:W-:Y:S01]  /*10d0*/  UIADD3 UR32, UP0, UR5, UR32, URZ ;  /* 0x0000002005207290 */ /* 0x000fe2000ff1e03f */
[----:B------:R-:W-:-:S02]  /*10e0*/  CS2R R60, SRZ ;  /* 0x00000000003c7805 */ /* 0x000fc4000001ff00 */
[----:B------:R-:W-:Y:S02]  /*10f0*/  CS2R R62, SRZ ;  /* 0x00000000003e7805 */ /* 0x000fe4000001ff00 */
[----:B------:R-:W-:Y:S01]  /*1100*/  CS2R R64, SRZ ;  /* 0x0000000000407805 */ /* 0x000fe2000001ff00 */
[----:B------:R-:W-:Y:S01]  /*1110*/  ULEA.HI.X.SX32 UR33, UR5, UR33, 0x1, UP0 ;  /* 0x0000002105217291 */ /* 0x000fe200080f0e3f */
[----:B------:R-:W-:Y:S02]  /*1120*/  CS2R R66, SRZ ;  /* 0x0000000000427805 */ /* 0x000fe4000001ff00 */
[----:B------:R-:W-:Y:S02]  /*1130*/  CS2R R68, SRZ ;  /* 0x0000000000447805 */ /* 0x000fe4000001ff00 */
[----:B------:R-:W-:Y:S02]  /*1140*/  CS2R R70, SRZ ;  /* 0x0000000000467805 */ /* 0x000fe4000001ff00 */
[----:B------:R-:W-:-:S02]  /*1150*/  CS2R R72, SRZ ;  /* 0x0000000000487805 */ /* 0x000fc4000001ff00 */
[----:B------:R-:W-:Y:S02]  /*1160*/  CS2R R74, SRZ ;  /* 0x00000000004a7805 */ /* 0x000fe4000001ff00 */
[----:B------:R-:W-:Y:S02]  /*1170*/  CS2R R76, SRZ ;  /* 0x00000000004c7805 */ /* 0x000fe4000001ff00 */
        /* <DEDUP_REMOVED lines=8> */
[----:B------:R-:W-:Y:S01]  /*1200*/  CS2R R30, SRZ ;  /* 0x00000000001e7805 */ /* 0x000fe2000001ff00 */
[----:B------:R-:W-:Y:S01]  /*1210*/  IMAD.MOV.U32 R32, RZ, RZ, RZ ;  /* 0x000000ffff207224 */ /* 0x000fe200078e00ff */
[----:B------:R-:W-:Y:S06]  /*1220*/  @P0 BRA `(.L_x_46) ;  /* 0x0000000000280947 */ /* 0x000fec0003800000 */
[----:B-12---:R-:W4:Y:S01]  /*1230*/  S2R R3, SR_LANEID ;  /* 0x0000000000037919 */ /* 0x006f220000000000 */
[----:B------:R-:W-:Y:S05]  /*1240*/  WARPSYNC.ALL ;  /* 0x0000000000007948 */ /* 0x000fea0003800000 */
[----:B----45:R-:W-:-:S05]  /*1250*/  IMAD.SHL.U32 R6, R3, 0x4, RZ ;  /* 0x0000000403067824 */ /* 0x030fca00078e00ff */
[----:B------:R-:W1:Y:S01]  /*1260*/  LDS R3, [R6+UR8] ;  /* 0x0000000806037984 */ /* 0x000e620008000800 */
[----:B---3--:R-:W-:-:S05]  /*1270*/  IADD3 R4, P3, R6, UR32, RZ ;  /* 0x0000002006047c10 */ /* 0x008fca000ff7e0ff */
[----:B------:R-:W-:-:S05]  /*1280*/  IMAD.X R5, RZ, RZ, UR33, P3 ;  /* 0x00000021ff057e24 */ /* 0x000fca00098e06ff */
[----:B-1----:R1:W2:Y:S01]  /*1290*/  ATOMG.E.EXCH.STRONG.GPU PT, RZ, [R4], R3 ;  /* 0x0000000304ff73a8 */ /* 0x0022a200041ee100 */
[----:B------:R-:W-:-:S04]  /*12a0*/  DEPBAR {5,4,3,2,1,0} ;  /* 0x0000003f0000791a */ /* 0x000fc80000000000 */
[----:B------:R1:W-:Y:S01]  /*12b0*/  UTMACCTL.IV [UR32] ;  /* 0x00000000200079b9 */ /* 0x0003e20008000000 */
[----:B------:R-:W-:Y:S01]  /*12c0*/  NOP ;  /* 0x0000000000007918 */ /* 0x000fe20000000000 */
.L_x_46:
[----:B------:R-:W-:Y:S05]  /*12d0*/  @P0 BRA `(.L_x_47) ;  /* 0x00000000000c0947 */ /* 0x000fea0003800000 */
[----:B------:R0:W-:Y:S01]  /*12e0*/  UTMACMDFLUSH ;  /* 0x00000000000079b7 */ /* 0x0001e20000000000 */
[----:B------:R-:W-:Y:S05]  /*12f0*/  @P0 BRA `(.L_x_47) ;  /* 0x0000000000040947 */ /* 0x000fea0003800000 */
[----:B------:R-:W-:-:S04]  /*1300*/  DEPBAR.LE SB0, 0x0 ;  /* 0x000080000000791a */ /* 0x000fc80000000000 */
.L_x_47:
[----:B------:R-:W-:Y:S05]  /*1310*/  WARPSYNC.ALL ;  /* 0x0000000000007948 */ /* 0x000fea0003800000 */
[----:B--2---:R-:W-:Y:S01]  /*1320*/  BAR.SYNC.DEFER_BLOCKING 0x0 ;  /* 0x0000000000007b1d */ /* 0x004fe20000010000 */
[----:B------:R-:W-:Y:S01]  /*1330*/  USHF.L.U32 UR19, UR35, 0x8, URZ ;  /* 0x0000000823137899 */ /* 0x000fe2000800063f */
[----:B------:R-:W-:Y:S01]  /*1340*/  IMAD.MOV.U32 R33, RZ, RZ, RZ ;  /* 0x000000ffff217224 */ /* 0x000fe200078e00ff */
[----:B------:R-:W-:Y:S01]  /*1350*/  USHF.L.U32 UR15, UR34, 0x6, URZ ;  /* 0x00000006220f7899 */ /* 0x000fe2000800063f */
[----:B------:R-:W-:Y:S02]  /*1360*/  CS2R R34, SRZ ;  /* 0x0000000000227805 */ /* 0x000fe4000001ff00 */
[----:B------:R-:W-:Y:S01]  /*1370*/  CS2R R36, SRZ ;  /* 0x0000000000247805 */ /* 0x000fe2000001ff00 */
[----:B------:R-:W-:Y:S01]  /*1380*/  VOTEU.ALL UP0, P2 ;  /* 0x00000000003f7886 */ /* 0x000fe20001000000 */
[----:B------:R-:W-:Y:S01]  /*1390*/  UMOV UR6, 0x1 ;  /* 0x0000000100067882 */ /* 0x000fe20000000000 */
[----:B------:R-:W-:Y:S01]  /*13a0*/  VOTEU.ALL UP1, P2 ;  /* 0x00000000003f7886 */ /* 0x000fe20001020000 */
[----:B------:R-:W-:Y:S01]  /*13b0*/  VOTEU.ALL UP2, P2 ;  /* 0x00000000003f7886 */ /* 0x000fe20001040000 */
[----:B------:R-:W-:Y:S01]  /*13c0*/  CS2R R38, SRZ ;  /* 0x0000000000267805 */ /* 0x000fe2000001ff00 */
[----:B------:R-:W-:-:S04]  /*13d0*/  @!UP0 UIADD3 UR10, -UR6, 0x100000, URZ ;  /* 0x00100000060a8890 */ /* 0x000fc8000fffe13f */
[----:B------:R-:W-:Y:S02]  /*13e0*/  @!UP0 USHF.L.U32 UR11, UR10, 0xb, URZ ;  /* 0x0000000b0a0b8899 */ /* 0x000fe4000800063f */
[----:B------:R-:W-:Y:S01]  /*13f0*/  @!UP0 USHF.L.U32 UR10, UR10, 0x1, URZ ;  /* 0x000000010a0a8899 */ /* 0x000fe2000800063f */
        /* <DEDUP_REMOVED lines=9> */
[----:B------:R-:W-:Y:S01]  /*1490*/  VOTEU.ALL UP0, P2 ;  /* 0x00000000003f7886 */ /* 0x000fe20001000000 */
[----:B------:R-:W-:Y:S02]  /*14a0*/  CS2R R46, SRZ ;  /* 0x00000000002e7805 */ /* 0x000fe4000001ff00 */
[----:B------:R-:W-:Y:S02]  /*14b0*/  CS2R R48, SRZ ;  /* 0x0000000000307805 */ /* 0x000fe4000001ff00 */
[----:B------:R-:W-:Y:S02]  /*14c0*/  CS2R R50, SRZ ;  /* 0x0000000000327805 */ /* 0x000fe4000001ff00 */
[----:B------:R-:W-:-:S02]  /*14d0*/  CS2R R52, SRZ ;  /* 0x0000000000347805 */ /* 0x000fc4000001ff00 */
[----:B------:R-:W-:Y:S01]  /*14e0*/  CS2R R54, SRZ ;  /* 0x0000000000367805 */ /* 0x000fe2000001ff00 */
[----:B------:R-:W2:Y:S02]  /*14f0*/  FENCE.VIEW.ASYNC.S ;  /* 0x00000000000073c6 */ /* 0x000ea40000000000 */
[----:B--2---:R2:W4:Y:S02]  /*1500*/  @!UP0 SYNCS.EXCH.64 URZ, [UR8+0x7800], UR10 ;  /* 0x0078000a083f85b2 */ /* 0x0045240008000100 */
[----:B----4-:R-:W-:Y:S06]  /*1510*/  BAR.SYNC.DEFER_BLOCKING 0x0 ;  /* 0x0000000000007b1d */ /* 0x010fec0000010000 */
[----:B------:R2:W4:Y:S02]  /*1520*/  @!UP1 SYNCS.EXCH.64 URZ, [UR8+0x7808], UR12 ;  /* 0x0078080c083f95b2 */ /* 0x0005240008000100 */
[----:B----4-:R-:W-:Y:S06]  /*1530*/  BAR.SYNC.DEFER_BLOCKING 0x0 ;  /* 0x0000000000007b1d */ /* 0x010fec0000010000 */
[----:B------:R2:W4:Y:S01]  /*1540*/  @!UP2 SYNCS.EXCH.64 URZ, [UR8+0x7810], UR6 ;  /* 0x00781006083fa5b2 */ /* 0x0005220008000100 */
[----:B------:R-:W-:Y:S05]  /*1550*/  @!P1 BRA `(.L_x_48) ;  /* 0x0000000400849947 */ /* 0x000fea0003800000 */
[----:B-1----:R-:W-:Y:S02]  /*1560*/  SHF.R.U32.HI R3, RZ, 0x5, R0 ;  /* 0x00000005ff037819 */ /* 0x002fe40000011600 */
[----:B------:R-:W-:Y:S02]  /*1570*/  CS2R R56, SRZ ;  /* 0x0000000000387805 */ /* 0x000fe4000001ff00 */
[----:B------:R-:W-:Y:S02]  /*1580*/  CS2R R58, SRZ ;  /* 0x00000000003a7805 */ /* 0x000fe4000001ff00 */
[----:B------:R-:W-:Y:S02]  /*1590*/  CS2R R60, SRZ ;  /* 0x00000000003c7805 */ /* 0x000fe4000001ff00 */
[----:B------:R-:W-:Y:S02]  /*15a0*/  R2UR UR9, R3 ;  /* 0x00000000030972ca */ /* 0x000fe400000e0000 */
        /* <DEDUP_REMOVED lines=28> */
[----:B------:R-:W-:Y:S01]  /*1770*/  CS2R R54, SRZ ;  /* 0x0000000000367805 */ /* 0x000fe2000001ff00 */
[----:B------:R-:W-:Y:S01]  /*1780*/  UMOV UR5, URZ ;  /* 0x0000003f00057c82 */ /* 0x000fe20008000000 */
[----:B------:R-:W-:-:S05]  /*1790*/  UMOV UR18, URZ ;  /* 0x0000003f00127c82 */ /* 0x000fca0008000000 */
.L_x_50:
[----:B----4-:R-:W-:Y:S01]  /*17a0*/  BAR.SYNC.DEFER_BLOCKING 0x0 ;  /* 0x0000000000007b1d */ /* 0x010fe20000010000 */
[----:B------:R-:W-:Y:S01]  /*17b0*/  ULEA UR20, UR5, UR8, 0x3 ;  /* 0x0000000805147291 */ /* 0x000fe2000f8e183f */
[----:B------:R-:W-:Y:S01]  /*17c0*/  @!P2 IMAD.MOV.U32 R3, RZ, RZ, 0x2800 ;  /* 0x00002800ff03a424 */ /* 0x000fe200078e00ff */
[----:B------:R-:W-:Y:S01]  /*17d0*/  ELECT P0, URZ, PT ;  /* 0x00000000003f782f */ /* 0x000fe20003800000 */
[----:B------:R-:W-:-:S03]  /*17e0*/  ULEA UR16, UR5, UR8, 0xd ;  /* 0x0000000805107291 */ /* 0x000fc6000f8e683f */
[----:B------:R-:W-:Y:S02]  /*17f0*/  ISETP.LT.U32.AND P0, PT, R2, 0x20, P0 ;  /* 0x000000200200780c */ /* 0x000fe40000701070 */
[----:B------:R-:W-:Y:S01]  /*1800*/  ELECT P1, URZ, PT ;  /* 0x00000000003f782f */ /* 0x000fe20003820000 */
[----:B--2---:R-:W-:-:S03]  /*1810*/  ULEA UR12, UR5, UR8, 0xb ;  /* 0x00000008050c7291 */ /* 0x004fc6000f8e583f */
[----:B------:R-:W-:Y:S01]  /*1820*/  ISETP.LT.U32.AND P1, PT, R2, 0x20, P1 ;  /* 0x000000200200780c */ /* 0x000fe20000f21070 */
[----:B------:R-:W-:Y:S01]  /*1830*/  UMOV UR14, UR18 ;  /* 0x00000012000e7c82 */ /* 0x000fe20008000000 */
[----:B------:R-:W-:-:S05]  /*1840*/  UIADD3 UR12, UR12, 0x6000, URZ ;  /* 0x000060000c0c7890 */ /* 0x000fca000fffe03f */
[----:B------:R-:W-:Y:S01]  /*1850*/  VOTEU.ANY UP0, P0 ;  /* 0x00000000003f7886 */ /* 0x000fe20000000100 */
[----:B------:R-:W-:Y:S01]  /*1860*/  VOTEU.ANY UP2, P0 ;  /* 0x00000000003f7886 */ /* 0x000fe20000040100 */
[----:B------:R1:W-:Y:S01]  /*1870*/  @!P2 SYNCS.ARRIVE.TRANS64 RZ, [UR20+0x7800], R3 ;  /* 0x00780003ffffa9a7 */ /* 0x0003e20008000014 */
[----:B------:R2:W-:Y:S06]  /*1880*/  MEMBAR.ALL.CTA ;  /* 0x0000000000007992 */ /* 0x0005ec0000008000 */
[----:B--2---:R-:W2:Y:S01]  /*1890*/  FENCE.VIEW.ASYNC.S ;  /* 0x00000000000073c6 */ /* 0x004ea20000000000 */
[----:B------:R-:W-:Y:S01]  /*18a0*/  @UP0 UIADD3 UR17, UR20, 0x7800, URZ ;  /* 0x0000780014110890 */ /* 0x000fe2000fffe03f */
[----:B------:R-:W-:Y:S01]  /*18b0*/  @UP0 UMOV UR6, UR28 ;  /* 0x0000001c00060c82 */ /* 0x000fe20008000000 */
[----:B------:R-:W-:Y:S01]  /*18c0*/  @UP0 UMOV UR7, UR29 ;  /* 0x0000001d00070c82 */ /* 0x000fe20008000000 */
[----:B--2---:R-:W-:Y:S01]  /*18d0*/  VOTEU.ANY UP1, P1 ;  /* 0x00000000003f7886 */ /* 0x004fe20000820100 */
[----:B------:R-:W-:Y:S01]  /*18e0*/  VOTEU.ANY UP3, P1 ;  /* 0x00000000003f7886 */ /* 0x000fe20000860100 */
[----:B-1----:R-:W-:-:S03]  /*18f0*/  IMAD.U32 R3, RZ, RZ, UR4 ;  /* 0x00000004ff037e24 */ /* 0x002fc6000f8e00ff */
[----:B------:R-:W-:Y:S01]  /*1900*/  @UP1 UIADD3 UR13, UR20, 0x7800, URZ ;  /* 0x00007800140d1890 */ /* 0x000fe2000fffe03f */
[----:B------:R-:W-:Y:S01]  /*1910*/  @UP1 UMOV UR10, UR30 ;  /* 0x0000001e000a1c82 */ /* 0x000fe20008000000 */
[----:B------:R-:W-:Y:S01]  /*1920*/  @UP1 UMOV UR11, UR31 ;  /* 0x0000001f000b1c82 */ /* 0x000fe20008000000 */
[----:B------:R-:W-:Y:S01]  /*1930*/  SHF.L.U32 R3, R3, 0x1f, RZ ;  /* 0x0000001f03037819 */ /* 0x000fe200000006ff */
[----:B------:R-:W-:Y:S06]  /*1940*/  BAR.SYNC.DEFER_BLOCKING 0x0 ;  /* 0x0000000000007b1d */ /* 0x000fec0000010000 */
[----:B------:R1:W-:Y:S02]  /*1950*/  @UP2 UTMALDG.2D [UR16], [UR6] ;  /* 0x00000010060025b4 */ /* 0x0003e40008008000 */
[----:B------:R-:W-:Y:S06]  /*1960*/  BAR.SYNC.DEFER_BLOCKING 0x0 ;  /* 0x0000000000007b1d */ /* 0x000fec0000010000 */
[----:B------:R1:W-:Y:S02]  /*1970*/  @UP3 UTMALDG.2D [UR12], [UR10] ;  /* 0x0000000c0a0035b4 */ /* 0x0003e40008008000 */
[----:B------:R-:W-:Y:S06]  /*1980*/  BAR.SYNC.DEFER_BLOCKING 0x0 ;  /* 0x0000000000007b1d */ /* 0x000fec0000010000 */
[----:B------:R-:W2:Y:S02]  /*1990*/  SYNCS.PHASECHK.TRANS64.TRYWAIT P0, [UR20+0x7800], R3 ;  /* 0x00780003ff0075a7 */ /* 0x000ea40008000154 */
[----:B-12---:R-:W-:Y:S05]  /*19a0*/  @!P0 BRA `(.L_x_49) ;  /* 0x0000000400f08947 */ /* 0x006fea0003800000 */
.L_x_51:
[----:B------:R-:W1:Y:S01]  /*19b0*/  LDC R3, c[0x0][0x230] ;  /* 0x00008c00ff037b82 */ /* 0x000e620000000800 */
[----:B------:R-:W-:Y:S01]  /*19c0*/  USHF.L.U32 UR6, UR9, 0x5, URZ ;  /* 0x0000000509067899 */ /* 0x000fe2000800063f */
[----:B------:R-:W-:Y:S02]  /*19d0*/  WARPGROUP.DEPBAR.LE gsb0, 0x0 ;  /* 0x00008000000079c5 */ /* 0x000fe40000010000 */
[----:B------:R-:W-:Y:S01]  /*19e0*/  UIADD3 UR18, UR18, 0x20, URZ ;  /* 0x0000002012127890 */ /* 0x000fe2000fffe03f */
[----:B------:R-:W-:Y:S01]  /*19f0*/  WARPGROUP.ARRIVE ;  /* 0x00000000000079c5 */ /* 0x000fe20000000000 */
[----:B------:R-:W-:Y:S02]  /*1a00*/  ULOP3.LUT UR6, UR6, 0x80, URZ, 0xc0, !UPT ;  /* 0x0000008006067892 */ /* 0x000fe4000f8ec03f */
[----:B------:R-:W-:Y:S02]  /*1a10*/  USHF.R.U32.HI UR26, URZ, 0x4, UR12 ;  /* 0x000000043f1a7899 */ /* 0x000fe4000801160c */
[----:B------:R-:W-:-:S02]  /*1a20*/  ULEA.HI UR6, UR16, UR6, URZ, 0x1c ;  /* 0x0000000610067291 */ /* 0x000fc4000f8fe03f */
[----:B------:R-:W-:Y:S02]  /*1a30*/  UIADD3 UR5, UR5, 0x1, URZ ;  /* 0x0000000105057890 */ /* 0x000fe4000fffe03f */
[----:B------:R-:W-:Y:S01]  /*1a40*/  ULOP3.LUT UR6, UR6, 0x3fff, URZ, 0xc0, !UPT ;  /* 0x00003fff06067892 */ /* 0x000fe2000f8ec03f */
[----:B------:R-:W-:Y:S01]  /*1a50*/  UMOV UR20, 0xffffff00 ;  /* 0xffffff0000147882 */ /* 0x000fe20000000000 */
[----:B------:R-:W-:Y:S01]  /*1a60*/  UMOV UR21, 0x3fffffef ;  /* 0x3fffffef00157882 */ /* 0x000fe20000000000 */
[----:B------:R-:W-:Y:S01]  /*1a70*/  UMOV UR7, URZ ;  /* 0x0000003f00077c82 */ /* 0x000fe20008000000 */
[----:B------:R-:W-:Y:S02]  /*1a80*/  USGXT.U32 UR26, UR26, 0xe ;  /* 0x0000000e1a1a789a */ /* 0x000fe40008000000 */
[----:B------:R-:W-:Y:S02]  /*1a90*/  UIADD3.64 UR20, UR6, -UR20, URZ ;  /* 0x8000001406147297 */ /* 0x000fe4000fffe03f */
[----:B------:R-:W-:Y:S01]  /*1aa0*/  UISETP.NE.U32.AND UP0, UPT, UR5, 0x3, UPT ;  /* 0x000000030500788c */ /* 0x000fe2000bf05070 */
[----:B-1----:R-:W-:Y:S01]  /*1ab0*/  ISETP.LE.AND P0, PT, R3, UR18, PT ;  /* 0x0000001203007c0c */ /* 0x002fe2000bf03270 */
[----:B------:R-:W-:Y:S01]  /*1ac0*/  UMOV UR24, UR6 ;  /* 0x0000000600187c82 */ /* 0x000fe20008000000 */
[----:B------:R-:W-:Y:S01]  /*1ad0*/  UMOV UR27, 0xc0000010 ;  /* 0xc0000010001b7882 */ /* 0x000fe20000000000 */
[----:B------:R-:W-:Y:S01]  /*1ae0*/  USEL UR6, URZ, 0x1, UP0 ;  /* 0x000000013f067887 */ /* 0x000fe20008000000 */
[----:B------:R-:W-:Y:S01]  /*1af0*/  UMOV UR25, 0xc0000010 ;  /* 0xc000001000197882 */ /* 0x000fe20000000000 */
[----:B------:R-:W-:Y:S01]  /*1b00*/  UMOV UR22, UR26 ;  /* 0x0000001a00167c82 */ /* 0x000fe20008000000 */
[----:B------:R-:W-:Y:S01]  /*1b10*/  UMOV UR23, UR27 ;  /* 0x0000001b00177c82 */ /* 0x000fe20008000000 */
[----:B------:R-:W-:Y:S01]  /*1b20*/  QGMMA.64x64x32.F32.E4M3.E4M3 R56, gdesc[UR24], R56 ;  /* 0x00e00000183879f3 */ /* 0x000fe20008700838 */
[----:B------:R-:W-:-:S02]  /*1b30*/  USEL UR5, UR5, URZ, UP0 ;  /* 0x0000003f05057287 */ /* 0x000fc40008000000 */
[----:B------:R-:W-:Y:S01]  /*1b40*/  ULOP3.LUT UR4, UR4, UR6, URZ, 0x3c, !UPT ;  /* 0x0000000604047292 */ /* 0x000fe2000f8e3c3f */
[----:B------:R-:W-:Y:S02]  /*1b50*/  QGMMA.64x64x32.F32.E4M3.E4M3 R24, gdesc[UR20], R24, gsb0 ;  /* 0x00e00000141879f3 */ /* 0x000fe40008000818 */
[----:B------:R-:W-:Y:S09]  /*1b60*/  @!P0 BRA `(.L_x_50) ;  /* 0xfffffffc000c8947 */ /* 0x000ff2000383ffff */
.L_x_48:
[----:B------:R-:W-:Y:S02]  /*1b70*/  WARPGROUP.DEPBAR.LE gsb0, 0x0 ;  /* 0x00008000000079c5 */ /* 0x000fe40000010000 */
[----:B----4-:R-:W-:Y:S01]  /*1b80*/  BAR.SYNC.DEFER_BLOCKING 0x0 ;  /* 0x0000000000007b1d */ /* 0x010fe20000010000 */
[C---:B-1----:R-:W-:Y:S01]  /*1b90*/  IMAD.SHL.U32 R3, R0.reuse, 0x20, RZ ;  /* 0x0000002000037824 */ /* 0x042fe200078e00ff */
[----:B------:R-:W-:Y:S01]  /*1ba0*/  F2FP.SATFINITE.E4M3.F32.PACK_AB_MERGE_C R56, R57, R56, RZ ;  /* 0x000000383938723e */ /* 0x000fe200048070ff */
[C---:B---3--:R-:W-:Y:S01]  /*1bb0*/  IMAD.SHL.U32 R4, R0.reuse, 0x10, RZ ;  /* 0x0000001000047824 */ /* 0x048fe200078e00ff */
[----:B------:R-:W-:Y:S01]  /*1bc0*/  F2FP.SATFINITE.E4M3.F32.PACK_AB_MERGE_C R58, R59, R58, RZ ;  /* 0x0000003a3b3a723e */ /* 0x000fe200048070ff */
[----:B------:R-:W-:Y:S01]  /*1bd0*/  IMAD.SHL.U32 R0, R0, 0x2, RZ ;  /* 0x0000000200007824 */ /* 0x000fe200078e00ff */
[----:B------:R-:W-:Y:S02]  /*1be0*/  LOP3.LUT R3, R3, 0x1c00, RZ, 0xc0, !PT ;  /* 0x00001c0003037812 */ /* 0x000fe400078ec0ff */
[----:B------:R-:W-:-:S02]  /*1bf0*/  ELECT P0, URZ, PT ;  /* 0x00000000003f782f */ /* 0x000fc40003800000 */
[----:B------:R-:W-:Y:S01]  /*1c00*/  F2FP.SATFINITE.E4M3.F32.PACK_AB_MERGE_C R60, R61, R60, RZ ;  /* 0x0000003c3d3c723e */ /* 0x000fe200048070ff */
[----:B------:R-:W-:Y:S01]  /*1c10*/  UMOV UR9, UR15 ;  /* 0x0000000f00097c82 */ /* 0x000fe20008000000 */
[----:B------:R-:W-:Y:S01]  /*1c20*/  LOP3.LUT R3, R3, 0x1c0, R4, 0xf8, !PT ;  /* 0x000001c003037812 */ /* 0x000fe200078ef804 */
[----:B--2---:R-:W-:Y:S01]  /*1c30*/  UMOV UR10, UR19 ;  /* 0x00000013000a7c82 */ /* 0x004fe20008000000 */
[----:B------:R-:W-:Y:S02]  /*1c40*/  F2FP.SATFINITE.E4M3.F32.PACK_AB_MERGE_C R62, R63, R62, RZ ;  /* 0x0000003e3f3e723e */ /* 0x000fe400048070ff */
[----:B------:R-:W-:Y:S02]  /*1c50*/  F2FP.SATFINITE.E4M3.F32.PACK_AB_MERGE_C R24, R25, R24, RZ ;  /* 0x000000181918723e */ /* 0x000fe400048070ff */
[----:B------:R-:W-:Y:S02]  /*1c60*/  F2FP.SATFINITE.E4M3.F32.PACK_AB_MERGE_C R26, R27, R26, RZ ;  /* 0x0000001a1b1a723e */ /* 0x000fe400048070ff */
[----:B------:R-:W-:-:S02]  /*1c70*/  F2FP.SATFINITE.E4M3.F32.PACK_AB_MERGE_C R28, R29, R28, RZ ;  /* 0x0000001c1d1c723e */ /* 0x000fc400048070ff */
[----:B------:R-:W-:Y:S02]  /*1c80*/  F2FP.SATFINITE.E4M3.F32.PACK_AB_MERGE_C R30, R31, R30, RZ ;  /* 0x0000001e1f1e723e */ /* 0x000fe400048070ff */
[----:B------:R-:W-:Y:S01]  /*1c90*/  LOP3.LUT R3, R3, 0x36, R0, 0xf8, !PT ;  /* 0x0000003603037812 */ /* 0x000fe200078ef800 */
[----:B------:R-:W1:Y:S02]  /*1ca0*/  @!P2 SYNCS.CCTL.IV [UR8+0x7800] ;  /* 0x00780000ff00a9b1 */ /* 0x000e640008000008 */
[----:B-1----:R-:W-:Y:S01]  /*1cb0*/  BAR.SYNC.DEFER_BLOCKING 0x0 ;  /* 0x0000000000007b1d */ /* 0x002fe20000010000 */
[----:B------:R-:W-:Y:S02]  /*1cc0*/  F2FP.SATFINITE.E4M3.F32.PACK_AB_MERGE_C R64, R65, R64, RZ ;  /* 0x000000404140723e */ /* 0x000fe400048070ff */
[----:B------:R-:W-:Y:S02]  /*1cd0*/  F2FP.SATFINITE.E4M3.F32.PACK_AB_MERGE_C R66, R67, R66, RZ ;  /* 0x000000424342723e */ /* 0x000fe400048070ff */
[----:B------:R-:W-:-:S02]  /*1ce0*/  F2FP.SATFINITE.E4M3.F32.PACK_AB_MERGE_C R68, R69, R68, RZ ;  /* 0x000000444544723e */ /* 0x000fc400048070ff */
[----:B------:R-:W-:Y:S02]  /*1cf0*/  F2FP.SATFINITE.E4M3.F32.PACK_AB_MERGE_C R70, R71, R70, RZ ;  /* 0x000000464746723e */ /* 0x000fe400048070ff */
[----:B------:R-:W-:Y:S02]  /*1d00*/  F2FP.SATFINITE.E4M3.F32.PACK_AB_MERGE_C R32, R33, R32, RZ ;  /* 0x000000202120723e */ /* 0x000fe400048070ff */
[----:B------:R-:W-:Y:S02]  /*1d10*/  F2FP.SATFINITE.E4M3.F32.PACK_AB_MERGE_C R34, R35, R34, RZ ;  /* 0x000000222322723e */ /* 0x000fe400048070ff */
[----:B------:R-:W-:Y:S02]  /*1d20*/  F2FP.SATFINITE.E4M3.F32.PACK_AB_MERGE_C R36, R37, R36, RZ ;  /* 0x000000242524723e */ /* 0x000fe400048070ff */
[----:B------:R-:W-:Y:S02]  /*1d30*/  F2FP.SATFINITE.E4M3.F32.PACK_AB_MERGE_C R38, R39, R38, RZ ;  /* 0x000000262726723e */ /* 0x000fe400048070ff */
[----:B------:R-:W-:-:S02]  /*1d40*/  LOP3.LUT R5, R3, 0x10, RZ, 0x3c, !PT ;  /* 0x0000001003057812 */ /* 0x000fc400078e3cff */
[----:B------:R-:W-:Y:S02]  /*1d50*/  F2FP.SATFINITE.E4M3.F32.PACK_AB_MERGE_C R72, R73, R72, RZ ;  /* 0x000000484948723e */ /* 0x000fe400048070ff */
[----:B------:R-:W-:Y:S02]  /*1d60*/  F2FP.SATFINITE.E4M3.F32.PACK_AB_MERGE_C R74, R75, R74, RZ ;  /* 0x0000004a4b4a723e */ /* 0x000fe400048070ff */
[----:B------:R-:W-:Y:S01]  /*1d70*/  F2FP.SATFINITE.E4M3.F32.PACK_AB_MERGE_C R76, R77, R76, RZ ;  /* 0x0000004c4d4c723e */ /* 0x000fe200048070ff */
[----:B------:R-:W1:Y:S02]  /*1d80*/  @!P2 SYNCS.CCTL.IV [UR8+0x7808] ;  /* 0x00780800ff00a9b1 */ /* 0x000e640008000008 */
[----:B-1----:R-:W-:Y:S01]  /*1d90*/  BAR.SYNC.DEFER_BLOCKING 0x0 ;  /* 0x0000000000007b1d */ /* 0x002fe20000010000 */
[----:B------:R-:W-:Y:S02]  /*1da0*/  F2FP.SATFINITE.E4M3.F32.PACK_AB_MERGE_C R78, R79, R78, RZ ;  /* 0x0000004e4f4e723e */ /* 0x000fe400048070ff */
[----:B------:R-:W-:-:S02]  /*1db0*/  F2FP.SATFINITE.E4M3.F32.PACK_AB_MERGE_C R40, R41, R40, RZ ;  /* 0x000000282928723e */ /* 0x000fc400048070ff */
[----:B------:R-:W-:Y:S02]  /*1dc0*/  F2FP.SATFINITE.E4M3.F32.PACK_AB_MERGE_C R42, R43, R42, RZ ;  /* 0x0000002a2b2a723e */ /* 0x000fe400048070ff */
[----:B------:R-:W-:Y:S02]  /*1dd0*/  F2FP.SATFINITE.E4M3.F32.PACK_AB_MERGE_C R44, R45, R44, RZ ;  /* 0x0000002c2d2c723e */ /* 0x000fe400048070ff */
[----:B------:R-:W-:Y:S02]  /*1de0*/  F2FP.SATFINITE.E4M3.F32.PACK_AB_MERGE_C R46, R47, R46, RZ ;  /* 0x0000002e2f2e723e */ /* 0x000fe400048070ff */
[----:B------:R-:W-:Y:S02]  /*1df0*/  LOP3.LUT R7, R3, 0x20, RZ, 0x3c, !PT ;  /* 0x0000002003077812 */ /* 0x000fe400078e3cff */
[----:B------:R-:W-:Y:S02]  /*1e00*/  F2FP.SATFINITE.E4M3.F32.PACK_AB_MERGE_C R80, R81, R80, RZ ;  /* 0x000000505150723e */ /* 0x000fe400048070ff */
[----:B------:R-:W-:-:S02]  /*1e10*/  F2FP.SATFINITE.E4M3.F32.PACK_AB_MERGE_C R82, R83, R82, RZ ;  /* 0x000000525352723e */ /* 0x000fc400048070ff */
[----:B------:R-:W-:Y:S02]  /*1e20*/  F2FP.SATFINITE.E4M3.F32.PACK_AB_MERGE_C R84, R85, R84, RZ ;  /* 0x000000545554723e */ /* 0x000fe400048070ff */
[----:B------:R-:W-:Y:S02]  /*1e30*/  F2FP.SATFINITE.E4M3.F32.PACK_AB_MERGE_C R86, R87, R86, RZ ;  /* 0x000000565756723e */ /* 0x000fe400048070ff */
[----:B------:R-:W-:Y:S02]  /*1e40*/  F2FP.SATFINITE.E4M3.F32.PACK_AB_MERGE_C R48, R49, R48, RZ ;  /* 0x000000303130723e */ /* 0x000fe400048070ff */
[----:B------:R-:W-:Y:S01]  /*1e50*/  F2FP.SATFINITE.E4M3.F32.PACK_AB_MERGE_C R50, R51, R50, RZ ;  /* 0x000000323332723e */ /* 0x000fe200048070ff */
[----:B------:R-:W1:Y:S02]  /*1e60*/  @!P2 SYNCS.CCTL.IV [UR8+0x7810] ;  /* 0x00781000ff00a9b1 */ /* 0x000e640008000008 */
[----:B-1----:R-:W-:Y:S01]  /*1e70*/  STS.U16 [R3+UR8], R56 ;  /* 0x0000003803007988 */ /* 0x002fe20008000408 */
[----:B------:R-:W-:-:S02]  /*1e80*/  F2FP.SATFINITE.E4M3.F32.PACK_AB_MERGE_C R52, R53, R52, RZ ;  /* 0x000000343534723e */ /* 0x000fc400048070ff */
[----:B------:R-:W-:Y:S01]  /*1e90*/  F2FP.SATFINITE.E4M3.F32.PACK_AB_MERGE_C R54, R55, R54, RZ ;  /* 0x000000363736723e */ /* 0x000fe200048070ff */
[----:B------:R-:W-:Y:S01]  /*1ea0*/  STS.U16 [R3+UR8+0x200], R58 ;  /* 0x0002003a03007988 */ /* 0x000fe20008000408 */
[----:B------:R-:W-:-:S03]  /*1eb0*/  ISETP.LT.U32.AND P0, PT, R2, 0x20, P0 ;  /* 0x000000200200780c */ /* 0x000fc60000701070 */
[----:B------:R-:W-:Y:S04]  /*1ec0*/  STS.U16 [R3+UR8+0x8], R60 ;  /* 0x0000083c03007988 */ /* 0x000fe80008000408 */
[----:B------:R-:W-:Y:S04]  /*1ed0*/  STS.U16 [R3+UR8+0x208], R62 ;  /* 0x0002083e03007988 */ /* 0x000fe80008000408 */
[----:B------:R-:W-:Y:S02]  /*1ee0*/  STS.U16 [R3+UR8+0x2000], R24 ;  /* 0x0020001803007988 */ /* 0x000fe40008000408 */
[----:B------:R-:W-:Y:S01]  /*1ef0*/  VOTEU.ANY UP0, P0 ;  /* 0x00000000003f7886 */ /* 0x000fe20000000100 */
[----:B------:R-:W-:Y:S01]  /*1f00*/  VOTEU.ANY UP1, P0 ;  /* 0x00000000003f7886 */ /* 0x000fe20000020100 */
[----:B------:R-:W-:Y:S03]  /*1f10*/  STS.U16 [R3+UR8+0x2200], R26 ;  /* 0x0022001a03007988 */ /* 0x000fe60008000408 */
[----:B------:R-:W-:Y:S01]  /*1f20*/  @UP0 UMOV UR6, UR32 ;  /* 0x0000002000060c82 */ /* 0x000fe20008000000 */
[----:B------:R-:W-:Y:S01]  /*1f30*/  STS.U16 [R3+UR8+0x2008], R28 ;  /* 0x0020081c03007988 */ /* 0x000fe20008000408 */
[----:B------:R-:W-:-:S03]  /*1f40*/  @UP0 UMOV UR7, UR33 ;  /* 0x0000002100070c82 */ /* 0x000fc60008000000 */
[----:B------:R1:W-:Y:S04]  /*1f50*/  STS.U16 [R3+UR8+0x2208], R30 ;  /* 0x0022081e03007988 */ /* 0x0003e80008000408 */
[----:B------:R-:W-:Y:S04]  /*1f60*/  STS.U16 [R5+UR8], R64 ;  /* 0x0000004005007988 */ /* 0x000fe80008000408 */
[----:B------:R-:W-:Y:S01]  /*1f70*/  STS.U16 [R5+UR8+0x200], R66 ;  /* 0x0002004205007988 */ /* 0x000fe20008000408 */
[----:B-1----:R-:W-:-:S03]  /*1f80*/  LOP3.LUT R3, R3, 0x30, RZ, 0x3c, !PT ;  /* 0x0000003003037812 */ /* 0x002fc600078e3cff */
[----:B------:R-:W-:Y:S04]  /*1f90*/  STS.U16 [R5+UR8+0x8], R68 ;  /* 0x0000084405007988 */ /* 0x000fe80008000408 */
[----:B------:R-:W-:Y:S04]  /*1fa0*/  STS.U16 [R5+UR8+0x208], R70 ;  /* 0x0002084605007988 */ /* 0x000fe80008000408 */
[----:B------:R-:W-:Y:S04]  /*1fb0*/  STS.U16 [R5+UR8+0x2000], R32 ;  /* 0x0020002005007988 */ /* 0x000fe80008000408 */
[----:B------:R-:W-:Y:S04]  /*1fc0*/  STS.U16 [R5+UR8+0x2200], R34 ;  /* 0x0022002205007988 */ /* 0x000fe80008000408 */
[----:B------:R-:W-:Y:S04]  /*1fd0*/  STS.U16 [R5+UR8+0x2008], R36 ;  /* 0x0020082405007988 */ /* 0x000fe80008000408 */
[----:B------:R-:W-:Y:S04]  /*1fe0*/  STS.U16 [R5+UR8+0x2208], R38 ;  /* 0x0022082605007988 */ /* 0x000fe80008000408 */
[----:B------:R-:W-:Y:S04]  /*1ff0*/  STS.U16 [R7+UR8], R72 ;  /* 0x0000004807007988 */ /* 0x000fe80008000408 */
[----:B------:R-:W-:Y:S04]  /*2000*/  STS.U16 [R7+UR8+0x200], R74 ;  /* 0x0002004a07007988 */ /* 0x000fe80008000408 */
        /* <DEDUP_REMOVED lines=13> */
[----:B------:R-:W-:Y:S01]  /*20e0*/  STS.U16 [R3+UR8+0x2208], R54 ;  /* 0x0022083603007988 */ /* 0x000fe20008000408 */
[----:B------:R1:W-:Y:S06]  /*20f0*/  MEMBAR.ALL.CTA ;  /* 0x0000000000007992 */ /* 0x0003ec0000008000 */
[----:B-1----:R-:W1:Y:S02]  /*2100*/  FENCE.VIEW.ASYNC.S ;  /* 0x00000000000073c6 */ /* 0x002e640000000000 */
[----:B-1----:R-:W-:Y:S06]  /*2110*/  BAR.SYNC.DEFER_BLOCKING 0x0 ;  /* 0x0000000000007b1d */ /* 0x002fec0000010000 */
[----:B------:R1:W-:Y:S01]  /*2120*/  @UP1 UTMASTG.2D [UR8], [UR6] ;  /* 0x00000008060013b5 */ /* 0x0003e20008008000 */
[----:B------:R0:W-:Y:S01]  /*2130*/  UTMACMDFLUSH ;  /* 0x00000000000079b7 */ /* 0x0001e20000000000 */
[----:B------:R-:W-:-:S04]  /*2140*/  DEPBAR.LE SB0, 0x0 ;  /* 0x000080000000791a */ /* 0x000fc80000000000 */
[----:B------:R-:W-:Y:S06]  /*2150*/  BAR.SYNC.DEFER_BLOCKING 0x0 ;  /* 0x0000000000007b1d */ /* 0x000fec0000010000 */
[----:B-1----:R-:W-:Y:S05]  /*2160*/  EXIT ;  /* 0x000000000000794d */ /* 0x002fea0003800000 */
.L_x_49:
[----:B------:R-:W1:Y:S02]  /*2170*/  SYNCS.PHASECHK.TRANS64.TRYWAIT P0, [UR20+0x7800], R3 ;  /* 0x00780003ff0075a7 */ /* 0x000e640008000154 */
[----:B-1----:R-:W-:Y:S05]  /*2180*/  @!P0 BRA `(.L_x_49) ;  /* 0xfffffffc00f88947 */ /* 0x002fea000383ffff */
[----:B------:R-:W-:Y:S05]  /*2190*/  BRA `(.L_x_51) ;  /* 0xfffffff800047947 */ /* 0x000fea000383ffff */
.L_x_52:
[----:B------:R-:W-:-:S00]  /*21a0*/  BRA `(.L_x_52) ;  /* 0xfffffffc00fc7947 */ /* 0x000fc0000383ffff */
[----:B------:R-:W-:-:S00]  /*21b0*/  NOP ;  /* 0x0000000000007918 */ /* 0x000fc00000000000 */
        /* <DEDUP_REMOVED lines=12> */
.L_x_53:


//--------------------- .nv.shared.gluon_wgmma    --------------------------
	.section	.nv.shared.gluon_wgmma,"aw",@nobits
	.sectionflags	@""
	.align	16
	.zero		1024


//--------------------- .nv.shared.reserved.0     --------------------------
	.section	.nv.shared.reserved.0,"aw",@nobits
	.weak		__nv_reservedSMEM_offset_0_alias
	.size		__nv_reservedSMEM_offset_0_alias, 0, 0
	.other		__nv_reservedSMEM_offset_0_alias,@"STO_CUDA_RESERVED_SHARED STV_DEFAULT"
__nv_reservedSMEM_offset_0_alias:
	.zero		0


//--------------------- .nv.constant0.gluon_wgmma --------------------------
	.section	.nv.constant0.gluon_wgmma,"a",@progbits
	.sectionflags	@""
	.align	4
.nv.constant0.gluon_wgmma:
	.zero		608


//--------------------- SYMBOLS --------------------------

	.type		.nv.reservedSmem.offset0,@object
	.size		.nv.reservedSmem.offset0,0x4
